// auto-generated by cutlass_sweep.gemm — config: {"arch": "sm_100", "cluster_m": 4, "cluster_n": 4, "dtype": "e4m3", "dtype_b": "e4m3", "layout": "nt", "stages": 0, "tile_k": 64, "tile_m": 128, "tile_n": 64}
#include "cutlass/cutlass.h"
#include "cutlass/gemm/collective/collective_builder.hpp"
#include "cutlass/gemm/device/gemm_universal_adapter.h"
#include "cutlass/gemm/kernel/gemm_universal.hpp"
#include "cutlass/epilogue/collective/collective_builder.hpp"

using ElemA = cutlass::float_e4m3_t;
using ElemB = cutlass::float_e4m3_t;
using ElemCD = cutlass::float_e4m3_t;
using Acc  = float;
using TileShape    = cute::Shape<cute::_128, cute::_64, cute::_64>;
using ClusterShape = cute::Shape<cute::_4, cute::_4, cute::_1>;

using CollectiveEpilogue = typename cutlass::epilogue::collective::CollectiveBuilder<
    cutlass::arch::Sm100, cutlass::arch::OpClassTensorOp,
    TileShape, ClusterShape,
    cutlass::epilogue::collective::EpilogueTileAuto,
    Acc, Acc,
    ElemCD, cutlass::layout::RowMajor, 128 / cutlass::sizeof_bits<ElemCD>::value,
    ElemCD, cutlass::layout::RowMajor, 128 / cutlass::sizeof_bits<ElemCD>::value,
    cutlass::epilogue::collective::EpilogueScheduleAuto
  >::CollectiveOp;

using CollectiveMainloop = typename cutlass::gemm::collective::CollectiveBuilder<
    cutlass::arch::Sm100, cutlass::arch::OpClassTensorOp,
    ElemA, cutlass::layout::RowMajor, 128 / cutlass::sizeof_bits<ElemA>::value,
    ElemB, cutlass::layout::ColumnMajor, 128 / cutlass::sizeof_bits<ElemB>::value,
    Acc,
    TileShape, ClusterShape,
    cutlass::gemm::collective::StageCountAutoCarveout<static_cast<int>(sizeof(typename CollectiveEpilogue::SharedStorage))>,
    cutlass::gemm::collective::KernelScheduleAuto
  >::CollectiveOp;

using GemmKernel = cutlass::gemm::kernel::GemmUniversal<
    cute::Shape<int,int,int,int>,
    CollectiveMainloop,
    CollectiveEpilogue
>;
using Gemm = cutlass::gemm::device::GemmUniversalAdapter<GemmKernel>;

// Force the device kernel symbol into the cubin without needing a host main.
auto* _anchor = &cutlass::device_kernel<GemmKernel>;


// ===== COMPILED SASS (sm_100a) =====

	.target	sm_100a

	.elftype	@"ET_EXEC"


//--------------------- .note.nv.tkinfo           --------------------------
	.section	.note.nv.tkinfo,"",@"SHT_NOTE"
	.sectionflags	@"SHF_NOTE_NV_TKINFO"
	.tkinfo
        /*0018*/ 	.word	0x00000002
        /*0030*/ 	.string	""
        /*0030*/ 	.string	"ptxas"
        /*0030*/ 	.string	"Cuda compilation tools, release 13.0, V13.0.88"
        /*0030*/ 	.string	"Build cuda_13.0.r13.0/compiler.36424714_0"
        /*0030*/ 	.string	"-arch sm_100a -m 64 "



//--------------------- .note.nv.cuinfo           --------------------------
	.section	.note.nv.cuinfo,"",@"SHT_NOTE"
	.sectionflags	@"SHF_NOTE_NV_CUINFO"
        /*0018*/ 	.short	0x0002
        /*001a*/ 	.short	0x0064
        /*001c*/ 	.short	0x0082
	.zero		2


//--------------------- .nv.info                  --------------------------
	.section	.nv.info,"",@"SHT_CUDA_INFO"
	.align	4


	//----- nvinfo : EIATTR_REGCOUNT
	.align		4
        /*0000*/ 	.byte	0x04, 0x2f
        /*0002*/ 	.short	(.L_19 - .L_18)
	.align		4
.L_18:
        /*0004*/ 	.word	index@(_ZN7cutlass13device_kernelINS_4gemm6kernel13GemmUniversalIN4cute5tupleIJiiiiEEENS1_10collective13CollectiveMmaINS1_35MainloopSm100TmaUmmaWarpSpecializedILi36ELi2ELi4ENS5_IJNS4_1CILi4EEESB_NSA_ILi1EEEEEEEENS5_IJNSA_ILi128EEENSA_ILi64EEESG_EEENS_12float_e4m3_tENS5_IJlSC_lEEESI_SJ_NS4_8TiledMMAINS4_8MMA_AtomIJNS4_10MMA_TraitsINS4_25SM100_MMA_F8F6F4_2x1SM_SSEJSI_SI_fSF_SG_NS4_17integral_constantINS4_4UMMA5MajorELSQ_0EEESR_NSO_INSP_7ScaleInELSS_0EEEST_EEEEEENS4_6LayoutINS5_IJSC_SC_SC_EEENS5_IJNSA_ILi0EEESY_SY_EEEEENS5_IJNS4_10UnderscoreES11_S11_EEEEENS4_28SM100_TMA_2SM_LOAD_MULTICASTENS4_14ComposedLayoutINS4_7SwizzleILi2ELi4ELi3EEENS4_18smem_ptr_flag_bitsILi8EEENSW_INS5_IJNSA_ILi8EEESG_EEENS5_IJSG_SC_EEEEEEEvNS4_8identityES14_S1E_vS1F_EENS_8epilogue10collective18CollectiveEpilogueINS1H_23Sm100TmaWarpSpecializedILi1ELi1ELi32ELb0ELb0EEEJNS5_IJSG_SG_SG_EEENS5_IJNSW_ISG_SC_EES1N_EEESI_SJ_SI_SJ_NS1H_6fusion15FusionCallbacksIS1L_NS1P_17LinearCombinationISI_fSI_fLNS_15FloatRoundStyleE2EEES1M_S1O_JEEENS4_5SM1004TMEM4LOAD26SM100_TMEM_LOAD_32dp32b32xENS4_13SM90_TMA_LOADES1E_NS4_39AutoVectorizingCopyWithAssumedAlignmentILi128EEENS4_14SM90_TMA_STOREES1E_S21_S21_EEEvvEEEEvNT_6ParamsE)
        /*0008*/ 	.word	0x0000005a


	//----- nvinfo : EIATTR_FRAME_SIZE
	.align		4
.L_19:
        /*000c*/ 	.byte	0x04, 0x11
        /*000e*/ 	.short	(.L_21 - .L_20)
	.align		4
.L_20:
        /*0010*/ 	.word	index@($__internal_2_$__cuda_sm10x_tcgen05_guardrail_trap_unallocated_columns_being_dealloced)
        /*0014*/ 	.word	0x00000000


	//----- nvinfo : EIATTR_FRAME_SIZE
	.align		4
.L_21:
        /*0018*/ 	.byte	0x04, 0x11
        /*001a*/ 	.short	(.L_23 - .L_22)
	.align		4
.L_22:
        /*001c*/ 	.word	index@($__internal_1_$__cuda_sm10x_tcgen05_guardrail_trap_phase_invalid_during_alloc)
        /*0020*/ 	.word	0x00000000


	//----- nvinfo : EIATTR_FRAME_SIZE
	.align		4
.L_23:
        /*0024*/ 	.byte	0x04, 0x11
        /*0026*/ 	.short	(.L_25 - .L_24)
	.align		4
.L_24:
        /*0028*/ 	.word	index@($__internal_0_$__cuda_sm10x_tcgen05_guardrail_trap_col_being_dealloced_not_returned_by_alloc)
        /*002c*/ 	.word	0x00000000


	//----- nvinfo : EIATTR_FRAME_SIZE
	.align		4
.L_25:
        /*0030*/ 	.byte	0x04, 0x11
        /*0032*/ 	.short	(.L_27 - .L_26)
	.align		4
.L_26:
        /*0034*/ 	.word	index@(_ZN7cutlass13device_kernelINS_4gemm6kernel13GemmUniversalIN4cute5tupleIJiiiiEEENS1_10collective13CollectiveMmaINS1_35MainloopSm100TmaUmmaWarpSpecializedILi36ELi2ELi4ENS5_IJNS4_1CILi4EEESB_NSA_ILi1EEEEEEEENS5_IJNSA_ILi128EEENSA_ILi64EEESG_EEENS_12float_e4m3_tENS5_IJlSC_lEEESI_SJ_NS4_8TiledMMAINS4_8MMA_AtomIJNS4_10MMA_TraitsINS4_25SM100_MMA_F8F6F4_2x1SM_SSEJSI_SI_fSF_SG_NS4_17integral_constantINS4_4UMMA5MajorELSQ_0EEESR_NSO_INSP_7ScaleInELSS_0EEEST_EEEEEENS4_6LayoutINS5_IJSC_SC_SC_EEENS5_IJNSA_ILi0EEESY_SY_EEEEENS5_IJNS4_10UnderscoreES11_S11_EEEEENS4_28SM100_TMA_2SM_LOAD_MULTICASTENS4_14ComposedLayoutINS4_7SwizzleILi2ELi4ELi3EEENS4_18smem_ptr_flag_bitsILi8EEENSW_INS5_IJNSA_ILi8EEESG_EEENS5_IJSG_SC_EEEEEEEvNS4_8identityES14_S1E_vS1F_EENS_8epilogue10collective18CollectiveEpilogueINS1H_23Sm100TmaWarpSpecializedILi1ELi1ELi32ELb0ELb0EEEJNS5_IJSG_SG_SG_EEENS5_IJNSW_ISG_SC_EES1N_EEESI_SJ_SI_SJ_NS1H_6fusion15FusionCallbacksIS1L_NS1P_17LinearCombinationISI_fSI_fLNS_15FloatRoundStyleE2EEES1M_S1O_JEEENS4_5SM1004TMEM4LOAD26SM100_TMEM_LOAD_32dp32b32xENS4_13SM90_TMA_LOADES1E_NS4_39AutoVectorizingCopyWithAssumedAlignmentILi128EEENS4_14SM90_TMA_STOREES1E_S21_S21_EEEvvEEEEvNT_6ParamsE)
        /*0038*/ 	.word	0x00000000


	//----- nvinfo : EIATTR_MIN_STACK_SIZE
	.align		4
.L_27:
        /*003c*/ 	.byte	0x04, 0x12
        /*003e*/ 	.short	(.L_29 - .L_28)
	.align		4
.L_28:
        /*0040*/ 	.word	index@(_ZN7cutlass13device_kernelINS_4gemm6kernel13GemmUniversalIN4cute5tupleIJiiiiEEENS1_10collective13CollectiveMmaINS1_35MainloopSm100TmaUmmaWarpSpecializedILi36ELi2ELi4ENS5_IJNS4_1CILi4EEESB_NSA_ILi1EEEEEEEENS5_IJNSA_ILi128EEENSA_ILi64EEESG_EEENS_12float_e4m3_tENS5_IJlSC_lEEESI_SJ_NS4_8TiledMMAINS4_8MMA_AtomIJNS4_10MMA_TraitsINS4_25SM100_MMA_F8F6F4_2x1SM_SSEJSI_SI_fSF_SG_NS4_17integral_constantINS4_4UMMA5MajorELSQ_0EEESR_NSO_INSP_7ScaleInELSS_0EEEST_EEEEEENS4_6LayoutINS5_IJSC_SC_SC_EEENS5_IJNSA_ILi0EEESY_SY_EEEEENS5_IJNS4_10UnderscoreES11_S11_EEEEENS4_28SM100_TMA_2SM_LOAD_MULTICASTENS4_14ComposedLayoutINS4_7SwizzleILi2ELi4ELi3EEENS4_18smem_ptr_flag_bitsILi8EEENSW_INS5_IJNSA_ILi8EEESG_EEENS5_IJSG_SC_EEEEEEEvNS4_8identityES14_S1E_vS1F_EENS_8epilogue10collective18CollectiveEpilogueINS1H_23Sm100TmaWarpSpecializedILi1ELi1ELi32ELb0ELb0EEEJNS5_IJSG_SG_SG_EEENS5_IJNSW_ISG_SC_EES1N_EEESI_SJ_SI_SJ_NS1H_6fusion15FusionCallbacksIS1L_NS1P_17LinearCombinationISI_fSI_fLNS_15FloatRoundStyleE2EEES1M_S1O_JEEENS4_5SM1004TMEM4LOAD26SM100_TMEM_LOAD_32dp32b32xENS4_13SM90_TMA_LOADES1E_NS4_39AutoVectorizingCopyWithAssumedAlignmentILi128EEENS4_14SM90_TMA_STOREES1E_S21_S21_EEEvvEEEEvNT_6ParamsE)
        /*0044*/ 	.word	0x00000000
.L_29:


//--------------------- .nv.compat                --------------------------
	.section	.nv.compat,"",@"SHT_CUDA_COMPAT_INFO"
	.align	4
        /*0000*/ 	.byte	0x02, 0x09, 0x01, 0x00, 0x02, 0x02, 0x02, 0x00, 0x02, 0x05, 0x05, 0x00, 0x03, 0x07, 0x01, 0x01
        /*0010*/ 	.byte	0x02, 0x03, 0x01, 0x00, 0x02, 0x06, 0x01, 0x00, 0x04, 0x0b, 0x08, 0x00, 0x09, 0x00, 0x00, 0x00
        /*0020*/ 	.byte	0x00, 0x00, 0x00, 0x00


//--------------------- .nv.info._ZN7cutlass13device_kernelINS_4gemm6kernel13GemmUniversalIN4cute5tupleIJiiiiEEENS1_10collective13CollectiveMmaINS1_35MainloopSm100TmaUmmaWarpSpecializedILi36ELi2ELi4ENS5_IJNS4_1CILi4EEESB_NSA_ILi1EEEEEEEENS5_IJNSA_ILi128EEENSA_ILi64EEESG_EEENS_12float_e4m3_tENS5_IJlSC_lEEESI_SJ_NS4_8TiledMMAINS4_8MMA_AtomIJNS4_10MMA_TraitsINS4_25SM100_MMA_F8F6F4_2x1SM_SSEJSI_SI_fSF_SG_NS4_17integral_constantINS4_4UMMA5MajorELSQ_0EEESR_NSO_INSP_7ScaleInELSS_0EEEST_EEEEEENS4_6LayoutINS5_IJSC_SC_SC_EEENS5_IJNSA_ILi0EEESY_SY_EEEEENS5_IJNS4_10UnderscoreES11_S11_EEEEENS4_28SM100_TMA_2SM_LOAD_MULTICASTENS4_14ComposedLayoutINS4_7SwizzleILi2ELi4ELi3EEENS4_18smem_ptr_flag_bitsILi8EEENSW_INS5_IJNSA_ILi8EEESG_EEENS5_IJSG_SC_EEEEEEEvNS4_8identityES14_S1E_vS1F_EENS_8epilogue10collective18CollectiveEpilogueINS1H_23Sm100TmaWarpSpecializedILi1ELi1ELi32ELb0ELb0EEEJNS5_IJSG_SG_SG_EEENS5_IJNSW_ISG_SC_EES1N_EEESI_SJ_SI_SJ_NS1H_6fusion15FusionCallbacksIS1L_NS1P_17LinearCombinationISI_fSI_fLNS_15FloatRoundStyleE2EEES1M_S1O_JEEENS4_5SM1004TMEM4LOAD26SM100_TMEM_LOAD_32dp32b32xENS4_13SM90_TMA_LOADES1E_NS4_39AutoVectorizingCopyWithAssumedAlignmentILi128EEENS4_14SM90_TMA_STOREES1E_S21_S21_EEEvvEEEEvNT_6ParamsE --------------------------
	.section	.nv.info._ZN7cutlass13device_kernelINS_4gemm6kernel13GemmUniversalIN4cute5tupleIJiiiiEEENS1_10collective13CollectiveMmaINS1_35MainloopSm100TmaUmmaWarpSpecializedILi36ELi2ELi4ENS5_IJNS4_1CILi4EEESB_NSA_ILi1EEEEEEEENS5_IJNSA_ILi128EEENSA_ILi64EEESG_EEENS_12float_e4m3_tENS5_IJlSC_lEEESI_SJ_NS4_8TiledMMAINS4_8MMA_AtomIJNS4_10MMA_TraitsINS4_25SM100_MMA_F8F6F4_2x1SM_SSEJSI_SI_fSF_SG_NS4_17integral_constantINS4_4UMMA5MajorELSQ_0EEESR_NSO_INSP_7ScaleInELSS_0EEEST_EEEEEENS4_6LayoutINS5_IJSC_SC_SC_EEENS5_IJNSA_ILi0EEESY_SY_EEEEENS5_IJNS4_10UnderscoreES11_S11_EEEEENS4_28SM100_TMA_2SM_LOAD_MULTICASTENS4_14ComposedLayoutINS4_7SwizzleILi2ELi4ELi3EEENS4_18smem_ptr_flag_bitsILi8EEENSW_INS5_IJNSA_ILi8EEESG_EEENS5_IJSG_SC_EEEEEEEvNS4_8identityES14_S1E_vS1F_EENS_8epilogue10collective18CollectiveEpilogueINS1H_23Sm100TmaWarpSpecializedILi1ELi1ELi32ELb0ELb0EEEJNS5_IJSG_SG_SG_EEENS5_IJNSW_ISG_SC_EES1N_EEESI_SJ_SI_SJ_NS1H_6fusion15FusionCallbacksIS1L_NS1P_17LinearCombinationISI_fSI_fLNS_15FloatRoundStyleE2EEES1M_S1O_JEEENS4_5SM1004TMEM4LOAD26SM100_TMEM_LOAD_32dp32b32xENS4_13SM90_TMA_LOADES1E_NS4_39AutoVectorizingCopyWithAssumedAlignmentILi128EEENS4_14SM90_TMA_STOREES1E_S21_S21_EEEvvEEEEvNT_6ParamsE,"",@"SHT_CUDA_INFO"
	.sectionflags	@""
	.align	4


	//----- nvinfo : EIATTR_CUDA_API_VERSION
	.align		4
        /*0000*/ 	.byte	0x04, 0x37
        /*0002*/ 	.short	(.L_31 - .L_30)
.L_30:
        /*0004*/ 	.word	0x00000082


	//----- nvinfo : EIATTR_KPARAM_INFO
	.align		4
.L_31:
        /*0008*/ 	.byte	0x04, 0x17
        /*000a*/ 	.short	(.L_33 - .L_32)
.L_32:
        /*000c*/ 	.word	0x00000000
        /*0010*/ 	.short	0x0000
        /*0012*/ 	.short	0x0000
        /*0014*/ 	.byte	0x00, 0xf0, 0x01, 0x20


	//----- nvinfo : EIATTR_AT_ENTRY_FRAGMENTS
	.align		4
.L_33:
        /*0018*/ 	.byte	0x04, 0x4f
        /*001a*/ 	.short	(.L_35 - .L_34)


	//   ....[0]....
.L_34:
        /*001c*/ 	.word	0x00000007


	//----- nvinfo : EIATTR_RESERVED_SMEM_USED
	.align		4
.L_35:
        /*0020*/ 	.byte	0x01, 0x41
	.zero		2


	//----- nvinfo : EIATTR_SPARSE_MMA_MASK
	.align		4
        /*0024*/ 	.byte	0x03, 0x50
        /*0026*/ 	.short	0x0000


	//----- nvinfo : EIATTR_TCGEN05_2CTA_USED
	.align		4
        /*0028*/ 	.byte	0x01, 0x52
	.zero		2


	//----- nvinfo : EIATTR_MAXREG_COUNT
	.align		4
        /*002c*/ 	.byte	0x03, 0x1b
        /*002e*/ 	.short	0x00ff


	//----- nvinfo : EIATTR_NUM_BARRIERS
	.align		4
        /*0030*/ 	.byte	0x02, 0x4c
        /*0032*/ 	.byte	0x07
	.zero		1


	//----- nvinfo : EIATTR_EXTERNS
	.align		4
        /*0034*/ 	.byte	0x04, 0x0f
        /*0036*/ 	.short	(.L_37 - .L_36)


	//   ....[0]....
	.align		4
.L_36:
        /*0038*/ 	.word	index@(__assertfail)


	//----- nvinfo : EIATTR_MERCURY_ISA_VERSION
	.align		4
.L_37:
        /*003c*/ 	.byte	0x03, 0x5f
        /*003e*/ 	.short	0x0101


	//----- nvinfo : EIATTR_INT_WARP_WIDE_INSTR_OFFSETS
	.align		4
        /*0040*/ 	.byte	0x04, 0x31
        /*0042*/ 	.short	(.L_39 - .L_38)


	//   ....[0]....
.L_38:
        /*0044*/ 	.word	0x00001150


	//   ....[1]....
        /*0048*/ 	.word	0x000011d0


	//   ....[2]....
        /*004c*/ 	.word	0x000058f0


	//   ....[3]....
        /*0050*/ 	.word	0x00005920


	//   ....[4]....
        /*0054*/ 	.word	0x00005970


	//   ....[5]....
        /*0058*/ 	.word	0x00006400


	//   ....[6]....
        /*005c*/ 	.word	0x000064b0


	//----- nvinfo : EIATTR_COOP_GROUP_MASK_REGIDS
	.align		4
.L_39:
        /*0060*/ 	.byte	0x04, 0x29
        /*0062*/ 	.short	(.L_41 - .L_40)


	//   ....[0]....
.L_40:
        /*0064*/ 	.word	0xffffffff


	//   ....[1]....
        /*0068*/ 	.word	0xffffffff


	//   ....[2]....
        /*006c*/ 	.word	0xffffffff


	//   ....[3]....
        /*0070*/ 	.word	0xffffffff


	//   ....[4]....
        /*0074*/ 	.word	0xffffffff


	//   ....[5]....
        /*0078*/ 	.word	0xffffffff


	//   ....[6]....
        /*007c*/ 	.word	0xffffffff


	//   ....[7]....
        /*0080*/ 	.word	0xffffffff


	//   ....[8]....
        /*0084*/ 	.word	0xffffffff


	//   ....[9]....
        /*0088*/ 	.word	0xffffffff


	//   ....[10]....
        /*008c*/ 	.word	0xffffffff


	//   ....[11]....
        /*0090*/ 	.word	0xffffffff


	//   ....[12]....
        /*0094*/ 	.word	0xffffffff


	//   ....[13]....
        /*0098*/ 	.word	0xffffffff


	//----- nvinfo : EIATTR_COOP_GROUP_INSTR_OFFSETS
	.align		4
.L_41:
        /*009c*/ 	.byte	0x04, 0x28
        /*009e*/ 	.short	(.L_43 - .L_42)


	//   ....[0]....
.L_42:
        /*00a0*/ 	.word	0x000000c0


	//   ....[1]....
        /*00a4*/ 	.word	0x00000500


	//   ....[2]....
        /*00a8*/ 	.word	0x00000af0


	//   ....[3]....
        /*00ac*/ 	.word	0x00000c20


	//   ....[4]....
        /*00b0*/ 	.word	0x00000d10


	//   ....[5]....
        /*00b4*/ 	.word	0x00000e70


	//   ....[6]....
        /*00b8*/ 	.word	0x00001000


	//   ....[7]....
        /*00bc*/ 	.word	0x00001250


	//   ....[8]....
        /*00c0*/ 	.word	0x000027a0


	//   ....[9]....
        /*00c4*/ 	.word	0x000047c0


	//   ....[10]....
        /*00c8*/ 	.word	0x00004c90


	//   ....[11]....
        /*00cc*/ 	.word	0x00004cc0


	//   ....[12]....
        /*00d0*/ 	.word	0x00005810


	//   ....[13]....
        /*00d4*/ 	.word	0x00005a10


	//----- nvinfo : EIATTR_VRC_CTA_INIT_COUNT
	.align		4
.L_43:
        /*00d8*/ 	.byte	0x02, 0x4a
        /*00da*/ 	.byte	0x80
	.zero		1


	//----- nvinfo : EIATTR_SYSCALL_OFFSETS
	.align		4
        /*00dc*/ 	.byte	0x04, 0x46
        /*00de*/ 	.short	(.L_45 - .L_44)


	//   ....[0]....
.L_44:
        /*00e0*/ 	.word	0x00006f90


	//   ....[1]....
        /*00e4*/ 	.word	0x000070d0


	//   ....[2]....
        /*00e8*/ 	.word	0x000077f0


	//----- nvinfo : EIATTR_MBARRIER_INSTR_OFFSETS
	.align		4
.L_45:
        /*00ec*/ 	.byte	0x04, 0x39
        /*00ee*/ 	.short	(.L_47 - .L_46)


	//   ....[0]....
.L_46:
        /*00f0*/ 	.word	0x00000650
        /*00f4*/ 	.word	0x000000ff
        /*00f8*/ 	.word	0x00000000
        /*00fc*/ 	.short	0x0100
        /*00fe*/ 	.byte	0x06
	.zero		1


	//   ....[1]....
        /*0100*/ 	.word	0x00000660
        /*0104*/ 	.word	0x000000ff
        /*0108*/ 	.word	0x00000120
        /*010c*/ 	.short	0x0100
        /*010e*/ 	.byte	0x06
	.zero		1


	//   ....[2]....
        /*0110*/ 	.word	0x00000670
        /*0114*/ 	.word	0x000000ff
        /*0118*/ 	.word	0x00000008
        /*011c*/ 	.short	0x0100
        /*011e*/ 	.byte	0x06
	.zero		1


	//   ....[3]....
        /*0120*/ 	.word	0x00000680
        /*0124*/ 	.word	0x000000ff
        /*0128*/ 	.word	0x00000128
        /*012c*/ 	.short	0x0100
        /*012e*/ 	.byte	0x06
	.zero		1


	//   ....[4]....
        /*0130*/ 	.word	0x00000690
        /*0134*/ 	.word	0x000000ff
        /*0138*/ 	.word	0x00000010
        /*013c*/ 	.short	0x0100
        /*013e*/ 	.byte	0x06
	.zero		1


	//   ....[5]....
        /*0140*/ 	.word	0x000006a0
        /*0144*/ 	.word	0x000000ff
        /*0148*/ 	.word	0x00000130
        /*014c*/ 	.short	0x0100
        /*014e*/ 	.byte	0x06
	.zero		1


	//   ....[6]....
        /*0150*/ 	.word	0x000006b0
        /*0154*/ 	.word	0x000000ff
        /*0158*/ 	.word	0x00000018
        /*015c*/ 	.short	0x0100
        /*015e*/ 	.byte	0x06
	.zero		1


	//   ....[7]....
        /*0160*/ 	.word	0x000006c0
        /*0164*/ 	.word	0x000000ff
        /*0168*/ 	.word	0x00000138
        /*016c*/ 	.short	0x0100
        /*016e*/ 	.byte	0x06
	.zero		1


	//   ....[8]....
        /*0170*/ 	.word	0x000006d0
        /*0174*/ 	.word	0x000000ff
        /*0178*/ 	.word	0x00000020
        /*017c*/ 	.short	0x0100
        /*017e*/ 	.byte	0x06
	.zero		1


	//   ....[9]....
        /*0180*/ 	.word	0x000006e0
        /*0184*/ 	.word	0x000000ff
        /*0188*/ 	.word	0x00000140
        /*018c*/ 	.short	0x0100
        /*018e*/ 	.byte	0x06
	.zero		1


	//   ....[10]....
        /*0190*/ 	.word	0x000006f0
        /*0194*/ 	.word	0x000000ff
        /*0198*/ 	.word	0x00000028
        /*019c*/ 	.short	0x0100
        /*019e*/ 	.byte	0x06
	.zero		1


	//   ....[11]....
        /*01a0*/ 	.word	0x00000700
        /*01a4*/ 	.word	0x000000ff
        /*01a8*/ 	.word	0x00000148
        /*01ac*/ 	.short	0x0100
        /*01ae*/ 	.byte	0x06
	.zero		1


	//   ....[12]....
        /*01b0*/ 	.word	0x00000710
        /*01b4*/ 	.word	0x000000ff
        /*01b8*/ 	.word	0x00000030
        /*01bc*/ 	.short	0x0100
        /*01be*/ 	.byte	0x06
	.zero		1


	//   ....[13]....
        /*01c0*/ 	.word	0x00000720
        /*01c4*/ 	.word	0x000000ff
        /*01c8*/ 	.word	0x00000150
        /*01cc*/ 	.short	0x0100
        /*01ce*/ 	.byte	0x06
	.zero		1


	//   ....[14]....
        /*01d0*/ 	.word	0x00000730
        /*01d4*/ 	.word	0x000000ff
        /*01d8*/ 	.word	0x00000038
        /*01dc*/ 	.short	0x0100
        /*01de*/ 	.byte	0x06
	.zero		1


	//   ....[15]....
        /*01e0*/ 	.word	0x00000740
        /*01e4*/ 	.word	0x000000ff
        /*01e8*/ 	.word	0x00000158
        /*01ec*/ 	.short	0x0100
        /*01ee*/ 	.byte	0x06
	.zero		1


	//   ....[16]....
        /*01f0*/ 	.word	0x00000750
        /*01f4*/ 	.word	0x000000ff
        /*01f8*/ 	.word	0x00000040
        /*01fc*/ 	.short	0x0100
        /*01fe*/ 	.byte	0x06
	.zero		1


	//   ....[17]....
        /*0200*/ 	.word	0x00000760
        /*0204*/ 	.word	0x000000ff
        /*0208*/ 	.word	0x00000160
        /*020c*/ 	.short	0x0100
        /*020e*/ 	.byte	0x06
	.zero		1


	//   ....[18]....
        /*0210*/ 	.word	0x00000770
        /*0214*/ 	.word	0x000000ff
        /*0218*/ 	.word	0x00000048
        /*021c*/ 	.short	0x0100
        /*021e*/ 	.byte	0x06
	.zero		1


	//   ....[19]....
        /*0220*/ 	.word	0x00000780
        /*0224*/ 	.word	0x000000ff
        /*0228*/ 	.word	0x00000168
        /*022c*/ 	.short	0x0100
        /*022e*/ 	.byte	0x06
	.zero		1


	//   ....[20]....
        /*0230*/ 	.word	0x00000790
        /*0234*/ 	.word	0x000000ff
        /*0238*/ 	.word	0x00000050
        /*023c*/ 	.short	0x0100
        /*023e*/ 	.byte	0x06
	.zero		1


	//   ....[21]....
        /*0240*/ 	.word	0x000007a0
        /*0244*/ 	.word	0x000000ff
        /*0248*/ 	.word	0x00000170
        /*024c*/ 	.short	0x0100
        /*024e*/ 	.byte	0x06
	.zero		1


	//   ....[22]....
        /*0250*/ 	.word	0x000007b0
        /*0254*/ 	.word	0x000000ff
        /*0258*/ 	.word	0x00000058
        /*025c*/ 	.short	0x0100
        /*025e*/ 	.byte	0x06
	.zero		1


	//   ....[23]....
        /*0260*/ 	.word	0x000007c0
        /*0264*/ 	.word	0x000000ff
        /*0268*/ 	.word	0x00000178
        /*026c*/ 	.short	0x0100
        /*026e*/ 	.byte	0x06
	.zero		1


	//   ....[24]....
        /*0270*/ 	.word	0x000007d0
        /*0274*/ 	.word	0x000000ff
        /*0278*/ 	.word	0x00000060
        /*027c*/ 	.short	0x0100
        /*027e*/ 	.byte	0x06
	.zero		1


	//   ....[25]....
        /*0280*/ 	.word	0x000007e0
        /*0284*/ 	.word	0x000000ff
        /*0288*/ 	.word	0x00000180
        /*028c*/ 	.short	0x0100
        /*028e*/ 	.byte	0x06
	.zero		1


	//   ....[26]....
        /*0290*/ 	.word	0x000007f0
        /*0294*/ 	.word	0x000000ff
        /*0298*/ 	.word	0x00000068
        /*029c*/ 	.short	0x0100
        /*029e*/ 	.byte	0x06
	.zero		1


	//   ....[27]....
        /*02a0*/ 	.word	0x00000800
        /*02a4*/ 	.word	0x000000ff
        /*02a8*/ 	.word	0x00000188
        /*02ac*/ 	.short	0x0100
        /*02ae*/ 	.byte	0x06
	.zero		1


	//   ....[28]....
        /*02b0*/ 	.word	0x00000810
        /*02b4*/ 	.word	0x000000ff
        /*02b8*/ 	.word	0x00000070
        /*02bc*/ 	.short	0x0100
        /*02be*/ 	.byte	0x06
	.zero		1


	//   ....[29]....
        /*02c0*/ 	.word	0x00000820
        /*02c4*/ 	.word	0x000000ff
        /*02c8*/ 	.word	0x00000190
        /*02cc*/ 	.short	0x0100
        /*02ce*/ 	.byte	0x06
	.zero		1


	//   ....[30]....
        /*02d0*/ 	.word	0x00000830
        /*02d4*/ 	.word	0x000000ff
        /*02d8*/ 	.word	0x00000078
        /*02dc*/ 	.short	0x0100
        /*02de*/ 	.byte	0x06
	.zero		1


	//   ....[31]....
        /*02e0*/ 	.word	0x00000840
        /*02e4*/ 	.word	0x000000ff
        /*02e8*/ 	.word	0x00000198
        /*02ec*/ 	.short	0x0100
        /*02ee*/ 	.byte	0x06
	.zero		1


	//   ....[32]....
        /*02f0*/ 	.word	0x00000850
        /*02f4*/ 	.word	0x000000ff
        /*02f8*/ 	.word	0x00000080
        /*02fc*/ 	.short	0x0100
        /*02fe*/ 	.byte	0x06
	.zero		1


	//   ....[33]....
        /*0300*/ 	.word	0x00000860
        /*0304*/ 	.word	0x000000ff
        /*0308*/ 	.word	0x000001a0
        /*030c*/ 	.short	0x0100
        /*030e*/ 	.byte	0x06
	.zero		1


	//   ....[34]....
        /*0310*/ 	.word	0x00000870
        /*0314*/ 	.word	0x000000ff
        /*0318*/ 	.word	0x00000088
        /*031c*/ 	.short	0x0100
        /*031e*/ 	.byte	0x06
	.zero		1


	//   ....[35]....
        /*0320*/ 	.word	0x00000880
        /*0324*/ 	.word	0x000000ff
        /*0328*/ 	.word	0x000001a8
        /*032c*/ 	.short	0x0100
        /*032e*/ 	.byte	0x06
	.zero		1


	//   ....[36]....
        /*0330*/ 	.word	0x00000890
        /*0334*/ 	.word	0x000000ff
        /*0338*/ 	.word	0x00000090
        /*033c*/ 	.short	0x0100
        /*033e*/ 	.byte	0x06
	.zero		1


	//   ....[37]....
        /*0340*/ 	.word	0x000008a0
        /*0344*/ 	.word	0x000000ff
        /*0348*/ 	.word	0x000001b0
        /*034c*/ 	.short	0x0100
        /*034e*/ 	.byte	0x06
	.zero		1


	//   ....[38]....
        /*0350*/ 	.word	0x000008b0
        /*0354*/ 	.word	0x000000ff
        /*0358*/ 	.word	0x00000098
        /*035c*/ 	.short	0x0100
        /*035e*/ 	.byte	0x06
	.zero		1


	//   ....[39]....
        /*0360*/ 	.word	0x000008c0
        /*0364*/ 	.word	0x000000ff
        /*0368*/ 	.word	0x000001b8
        /*036c*/ 	.short	0x0100
        /*036e*/ 	.byte	0x06
	.zero		1


	//   ....[40]....
        /*0370*/ 	.word	0x000008d0
        /*0374*/ 	.word	0x000000ff
        /*0378*/ 	.word	0x000000a0
        /*037c*/ 	.short	0x0100
        /*037e*/ 	.byte	0x06
	.zero		1


	//   ....[41]....
        /*0380*/ 	.word	0x000008e0
        /*0384*/ 	.word	0x000000ff
        /*0388*/ 	.word	0x000001c0
        /*038c*/ 	.short	0x0100
        /*038e*/ 	.byte	0x06
	.zero		1


	//   ....[42]....
        /*0390*/ 	.word	0x000008f0
        /*0394*/ 	.word	0x000000ff
        /*0398*/ 	.word	0x000000a8
        /*039c*/ 	.short	0x0100
        /*039e*/ 	.byte	0x06
	.zero		1


	//   ....[43]....
        /*03a0*/ 	.word	0x00000900
        /*03a4*/ 	.word	0x000000ff
        /*03a8*/ 	.word	0x000001c8
        /*03ac*/ 	.short	0x0100
        /*03ae*/ 	.byte	0x06
	.zero		1


	//   ....[44]....
        /*03b0*/ 	.word	0x00000910
        /*03b4*/ 	.word	0x000000ff
        /*03b8*/ 	.word	0x000000b0
        /*03bc*/ 	.short	0x0100
        /*03be*/ 	.byte	0x06
	.zero		1


	//   ....[45]....
        /*03c0*/ 	.word	0x00000920
        /*03c4*/ 	.word	0x000000ff
        /*03c8*/ 	.word	0x000001d0
        /*03cc*/ 	.short	0x0100
        /*03ce*/ 	.byte	0x06
	.zero		1


	//   ....[46]....
        /*03d0*/ 	.word	0x00000930
        /*03d4*/ 	.word	0x000000ff
        /*03d8*/ 	.word	0x000000b8
        /*03dc*/ 	.short	0x0100
        /*03de*/ 	.byte	0x06
	.zero		1


	//   ....[47]....
        /*03e0*/ 	.word	0x00000940
        /*03e4*/ 	.word	0x000000ff
        /*03e8*/ 	.word	0x000001d8
        /*03ec*/ 	.short	0x0100
        /*03ee*/ 	.byte	0x06
	.zero		1


	//   ....[48]....
        /*03f0*/ 	.word	0x00000950
        /*03f4*/ 	.word	0x000000ff
        /*03f8*/ 	.word	0x000000c0
        /*03fc*/ 	.short	0x0100
        /*03fe*/ 	.byte	0x06
	.zero		1


	//   ....[49]....
        /*0400*/ 	.word	0x00000960
        /*0404*/ 	.word	0x000000ff
        /*0408*/ 	.word	0x000001e0
        /*040c*/ 	.short	0x0100
        /*040e*/ 	.byte	0x06
	.zero		1


	//   ....[50]....
        /*0410*/ 	.word	0x00000970
        /*0414*/ 	.word	0x000000ff
        /*0418*/ 	.word	0x000000c8
        /*041c*/ 	.short	0x0100
        /*041e*/ 	.byte	0x06
	.zero		1


	//   ....[51]....
        /*0420*/ 	.word	0x00000980
        /*0424*/ 	.word	0x000000ff
        /*0428*/ 	.word	0x000001e8
        /*042c*/ 	.short	0x0100
        /*042e*/ 	.byte	0x06
	.zero		1


	//   ....[52]....
        /*0430*/ 	.word	0x00000990
        /*0434*/ 	.word	0x000000ff
        /*0438*/ 	.word	0x000000d0
        /*043c*/ 	.short	0x0100
        /*043e*/ 	.byte	0x06
	.zero		1


	//   ....[53]....
        /*0440*/ 	.word	0x000009a0
        /*0444*/ 	.word	0x000000ff
        /*0448*/ 	.word	0x000001f0
        /*044c*/ 	.short	0x0100
        /*044e*/ 	.byte	0x06
	.zero		1


	//   ....[54]....
        /*0450*/ 	.word	0x000009b0
        /*0454*/ 	.word	0x000000ff
        /*0458*/ 	.word	0x000000d8
        /*045c*/ 	.short	0x0100
        /*045e*/ 	.byte	0x06
	.zero		1


	//   ....[55]....
        /*0460*/ 	.word	0x000009c0
        /*0464*/ 	.word	0x000000ff
        /*0468*/ 	.word	0x000001f8
        /*046c*/ 	.short	0x0100
        /*046e*/ 	.byte	0x06
	.zero		1


	//   ....[56]....
        /*0470*/ 	.word	0x000009d0
        /*0474*/ 	.word	0x000000ff
        /*0478*/ 	.word	0x000000e0
        /*047c*/ 	.short	0x0100
        /*047e*/ 	.byte	0x06
	.zero		1


	//   ....[57]....
        /*0480*/ 	.word	0x000009e0
        /*0484*/ 	.word	0x000000ff
        /*0488*/ 	.word	0x00000200
        /*048c*/ 	.short	0x0100
        /*048e*/ 	.byte	0x06
	.zero		1


	//   ....[58]....
        /*0490*/ 	.word	0x000009f0
        /*0494*/ 	.word	0x000000ff
        /*0498*/ 	.word	0x000000e8
        /*049c*/ 	.short	0x0100
        /*049e*/ 	.byte	0x06
	.zero		1


	//   ....[59]....
        /*04a0*/ 	.word	0x00000a00
        /*04a4*/ 	.word	0x000000ff
        /*04a8*/ 	.word	0x00000208
        /*04ac*/ 	.short	0x0100
        /*04ae*/ 	.byte	0x06
	.zero		1


	//   ....[60]....
        /*04b0*/ 	.word	0x00000a10
        /*04b4*/ 	.word	0x000000ff
        /*04b8*/ 	.word	0x000000f0
        /*04bc*/ 	.short	0x0100
        /*04be*/ 	.byte	0x06
	.zero		1


	//   ....[61]....
        /*04c0*/ 	.word	0x00000a20
        /*04c4*/ 	.word	0x000000ff
        /*04c8*/ 	.word	0x00000210
        /*04cc*/ 	.short	0x0100
        /*04ce*/ 	.byte	0x06
	.zero		1


	//   ....[62]....
        /*04d0*/ 	.word	0x00000a30
        /*04d4*/ 	.word	0x000000ff
        /*04d8*/ 	.word	0x000000f8
        /*04dc*/ 	.short	0x0100
        /*04de*/ 	.byte	0x06
	.zero		1


	//   ....[63]....
        /*04e0*/ 	.word	0x00000a40
        /*04e4*/ 	.word	0x000000ff
        /*04e8*/ 	.word	0x00000218
        /*04ec*/ 	.short	0x0100
        /*04ee*/ 	.byte	0x06
	.zero		1


	//   ....[64]....
        /*04f0*/ 	.word	0x00000a50
        /*04f4*/ 	.word	0x000000ff
        /*04f8*/ 	.word	0x00000100
        /*04fc*/ 	.short	0x0100
        /*04fe*/ 	.byte	0x06
	.zero		1


	//   ....[65]....
        /*0500*/ 	.word	0x00000a60
        /*0504*/ 	.word	0x000000ff
        /*0508*/ 	.word	0x00000220
        /*050c*/ 	.short	0x0100
        /*050e*/ 	.byte	0x06
	.zero		1


	//   ....[66]....
        /*0510*/ 	.word	0x00000a70
        /*0514*/ 	.word	0x000000ff
        /*0518*/ 	.word	0x00000108
        /*051c*/ 	.short	0x0100
        /*051e*/ 	.byte	0x06
	.zero		1


	//   ....[67]....
        /*0520*/ 	.word	0x00000a80
        /*0524*/ 	.word	0x000000ff
        /*0528*/ 	.word	0x00000228
        /*052c*/ 	.short	0x0100
        /*052e*/ 	.byte	0x06
	.zero		1


	//   ....[68]....
        /*0530*/ 	.word	0x00000a90
        /*0534*/ 	.word	0x000000ff
        /*0538*/ 	.word	0x00000110
        /*053c*/ 	.short	0x0100
        /*053e*/ 	.byte	0x06
	.zero		1


	//   ....[69]....
        /*0540*/ 	.word	0x00000aa0
        /*0544*/ 	.word	0x000000ff
        /*0548*/ 	.word	0x00000230
        /*054c*/ 	.short	0x0100
        /*054e*/ 	.byte	0x06
	.zero		1


	//   ....[70]....
        /*0550*/ 	.word	0x00000ab0
        /*0554*/ 	.word	0x000000ff
        /*0558*/ 	.word	0x00000118
        /*055c*/ 	.short	0x0100
        /*055e*/ 	.byte	0x06
	.zero		1


	//   ....[71]....
        /*0560*/ 	.word	0x00000ac0
        /*0564*/ 	.word	0x000000ff
        /*0568*/ 	.word	0x00000238
        /*056c*/ 	.short	0x0100
        /*056e*/ 	.byte	0x06
	.zero		1


	//   ....[72]....
        /*0570*/ 	.word	0x00000bf0
        /*0574*/ 	.word	0x000000ff
        /*0578*/ 	.word	0x00000240
        /*057c*/ 	.short	0x0100
        /*057e*/ 	.byte	0x06
	.zero		1


	//   ....[73]....
        /*0580*/ 	.word	0x00000c00
        /*0584*/ 	.word	0x000000ff
        /*0588*/ 	.word	0x00000248
        /*058c*/ 	.short	0x0100
        /*058e*/ 	.byte	0x06
	.zero		1


	//   ....[74]....
        /*0590*/ 	.word	0x00000ce0
        /*0594*/ 	.word	0x000000ff
        /*0598*/ 	.word	0x00000250
        /*059c*/ 	.short	0x0100
        /*059e*/ 	.byte	0x05
	.zero		1


	//   ....[75]....
        /*05a0*/ 	.word	0x00000cf0
        /*05a4*/ 	.word	0x000000ff
        /*05a8*/ 	.word	0x00000258
        /*05ac*/ 	.short	0x0100
        /*05ae*/ 	.byte	0x05
	.zero		1


	//   ....[76]....
        /*05b0*/ 	.word	0x00000e20
        /*05b4*/ 	.word	0x000000ff
        /*05b8*/ 	.word	0x00000260
        /*05bc*/ 	.short	0x0100
        /*05be*/ 	.byte	0x05
	.zero		1


	//   ....[77]....
        /*05c0*/ 	.word	0x00000e30
        /*05c4*/ 	.word	0x000000ff
        /*05c8*/ 	.word	0x00000270
        /*05cc*/ 	.short	0x0100
        /*05ce*/ 	.byte	0x05
	.zero		1


	//   ....[78]....
        /*05d0*/ 	.word	0x00000e40
        /*05d4*/ 	.word	0x000000ff
        /*05d8*/ 	.word	0x00000268
        /*05dc*/ 	.short	0x0100
        /*05de*/ 	.byte	0x05
	.zero		1


	//   ....[79]....
        /*05e0*/ 	.word	0x00000e50
        /*05e4*/ 	.word	0x000000ff
        /*05e8*/ 	.word	0x00000278
        /*05ec*/ 	.short	0x0100
        /*05ee*/ 	.byte	0x05
	.zero		1


	//   ....[80]....
        /*05f0*/ 	.word	0x00000f70
        /*05f4*/ 	.word	0x000000ff
        /*05f8*/ 	.word	0x00000280
        /*05fc*/ 	.short	0x0100
        /*05fe*/ 	.byte	0x06
	.zero		1


	//   ....[81]....
        /*0600*/ 	.word	0x00000f80
        /*0604*/ 	.word	0x000000ff
        /*0608*/ 	.word	0x000002a0
        /*060c*/ 	.short	0x0100
        /*060e*/ 	.byte	0x06
	.zero		1


	//   ....[82]....
        /*0610*/ 	.word	0x00000f90
        /*0614*/ 	.word	0x000000ff
        /*0618*/ 	.word	0x00000288
        /*061c*/ 	.short	0x0100
        /*061e*/ 	.byte	0x06
	.zero		1


	//   ....[83]....
        /*0620*/ 	.word	0x00000fa0
        /*0624*/ 	.word	0x000000ff
        /*0628*/ 	.word	0x000002a8
        /*062c*/ 	.short	0x0100
        /*062e*/ 	.byte	0x06
	.zero		1


	//   ....[84]....
        /*0630*/ 	.word	0x00000fb0
        /*0634*/ 	.word	0x000000ff
        /*0638*/ 	.word	0x00000290
        /*063c*/ 	.short	0x0100
        /*063e*/ 	.byte	0x06
	.zero		1


	//   ....[85]....
        /*0640*/ 	.word	0x00000fc0
        /*0644*/ 	.word	0x000000ff
        /*0648*/ 	.word	0x000002b0
        /*064c*/ 	.short	0x0100
        /*064e*/ 	.byte	0x06
	.zero		1


	//   ....[86]....
        /*0650*/ 	.word	0x00000fd0
        /*0654*/ 	.word	0x000000ff
        /*0658*/ 	.word	0x00000298
        /*065c*/ 	.short	0x0100
        /*065e*/ 	.byte	0x06
	.zero		1


	//   ....[87]....
        /*0660*/ 	.word	0x00000fe0
        /*0664*/ 	.word	0x000000ff
        /*0668*/ 	.word	0x000002b8
        /*066c*/ 	.short	0x0100
        /*066e*/ 	.byte	0x06
	.zero		1


	//   ....[88]....
        /*0670*/ 	.word	0x000010d0
        /*0674*/ 	.word	0x000000ff
        /*0678*/ 	.word	0x000002c0
        /*067c*/ 	.short	0x0100
        /*067e*/ 	.byte	0x05
	.zero		1


	//   ....[89]....
        /*0680*/ 	.word	0x000010e0
        /*0684*/ 	.word	0x000000ff
        /*0688*/ 	.word	0x000002d0
        /*068c*/ 	.short	0x0100
        /*068e*/ 	.byte	0x05
	.zero		1


	//   ....[90]....
        /*0690*/ 	.word	0x000010f0
        /*0694*/ 	.word	0x000000ff
        /*0698*/ 	.word	0x000002c8
        /*069c*/ 	.short	0x0100
        /*069e*/ 	.byte	0x05
	.zero		1


	//   ....[91]....
        /*06a0*/ 	.word	0x00001100
        /*06a4*/ 	.word	0x000000ff
        /*06a8*/ 	.word	0x000002d8
        /*06ac*/ 	.short	0x0100
        /*06ae*/ 	.byte	0x05
	.zero		1


	//   ....[92]....
        /*06b0*/ 	.word	0x00001200
        /*06b4*/ 	.word	0x000000ff
        /*06b8*/ 	.word	0x000002e0
        /*06bc*/ 	.short	0x0100
        /*06be*/ 	.byte	0x04
	.zero		1


	//   ....[93]....
        /*06c0*/ 	.word	0x00002000
        /*06c4*/ 	.word	0x00000000
        /*06c8*/ 	.word	0x000002d0
        /*06cc*/ 	.short	0x010a
        /*06ce*/ 	.byte	0xff
	.zero		1


	//   ....[94]....
        /*06d0*/ 	.word	0x00002030
        /*06d4*/ 	.word	0x00000000
        /*06d8*/ 	.word	0x000002c0
        /*06dc*/ 	.short	0x0101
        /*06de*/ 	.byte	0xff
	.zero		1


	//   ....[95]....
        /*06e0*/ 	.word	0x000020f0
        /*06e4*/ 	.word	0x000000ff
        /*06e8*/ 	.word	0x00000120
        /*06ec*/ 	.short	0x010a
        /*06ee*/ 	.byte	0x04
	.zero		1


	//   ....[96]....
        /*06f0*/ 	.word	0x000021a0
        /*06f4*/ 	.word	0x000000ff
        /*06f8*/ 	.word	0x00000120
        /*06fc*/ 	.short	0x010a
        /*06fe*/ 	.byte	0x21
	.zero		1


	//   ....[97]....
        /*0700*/ 	.word	0x00002360
        /*0704*/ 	.word	0x000000ff
        /*0708*/ 	.word	0x00000120
        /*070c*/ 	.short	0x010a
        /*070e*/ 	.byte	0x04
	.zero		1


	//   ....[98]....
        /*0710*/ 	.word	0x00002470
        /*0714*/ 	.word	0x000000ff
        /*0718*/ 	.word	0x00000258
        /*071c*/ 	.short	0x0101
        /*071e*/ 	.byte	0x11
	.zero		1


	//   ....[99]....
        /*0720*/ 	.word	0x00002490
        /*0724*/ 	.word	0x000000ff
        /*0728*/ 	.word	0x00000120
        /*072c*/ 	.short	0x010a
        /*072e*/ 	.byte	0x05
	.zero		1


	//   ....[100]....
        /*0730*/ 	.word	0x00002510
        /*0734*/ 	.word	0x000000ff
        /*0738*/ 	.word	0x00000120
        /*073c*/ 	.short	0x010a
        /*073e*/ 	.byte	0x21
	.zero		1


	//   ....[101]....
        /*0740*/ 	.word	0x000026a0
        /*0744*/ 	.word	0x000000ff
        /*0748*/ 	.word	0x00000120
        /*074c*/ 	.short	0x010a
        /*074e*/ 	.byte	0x05
	.zero		1


	//   ....[102]....
        /*0750*/ 	.word	0x000027d0
        /*0754*/ 	.word	0x00000003
        /*0758*/ 	.word	0x00000260
        /*075c*/ 	.short	0x010a
        /*075e*/ 	.byte	0xff
	.zero		1


	//   ....[103]....
        /*0760*/ 	.word	0x00002920
        /*0764*/ 	.word	0x00000000
        /*0768*/ 	.word	0x00000000
        /*076c*/ 	.short	0x0101
        /*076e*/ 	.byte	0xff
	.zero		1


	//   ....[104]....
        /*0770*/ 	.word	0x00002e40
        /*0774*/ 	.word	0x000000ff
        /*0778*/ 	.word	0x00000000
        /*077c*/ 	.short	0x010a
        /*077e*/ 	.byte	0x04
	.zero		1


	//   ....[105]....
        /*0780*/ 	.word	0x00002ed0
        /*0784*/ 	.word	0x000000ff
        /*0788*/ 	.word	0x00000000
        /*078c*/ 	.short	0x010a
        /*078e*/ 	.byte	0x04
	.zero		1


	//   ....[106]....
        /*0790*/ 	.word	0x00002f60
        /*0794*/ 	.word	0x000000ff
        /*0798*/ 	.word	0x00000000
        /*079c*/ 	.short	0x010a
        /*079e*/ 	.byte	0x04
	.zero		1


	//   ....[107]....
        /*07a0*/ 	.word	0x00002ff0
        /*07a4*/ 	.word	0x000000ff
        /*07a8*/ 	.word	0x00000000
        /*07ac*/ 	.short	0x010a
        /*07ae*/ 	.byte	0x04
	.zero		1


	//   ....[108]....
        /*07b0*/ 	.word	0x00003080
        /*07b4*/ 	.word	0x000000ff
        /*07b8*/ 	.word	0x00000000
        /*07bc*/ 	.short	0x010a
        /*07be*/ 	.byte	0x04
	.zero		1


	//   ....[109]....
        /*07c0*/ 	.word	0x00003110
        /*07c4*/ 	.word	0x000000ff
        /*07c8*/ 	.word	0x00000000
        /*07cc*/ 	.short	0x010a
        /*07ce*/ 	.byte	0x04
	.zero		1


	//   ....[110]....
        /*07d0*/ 	.word	0x000031a0
        /*07d4*/ 	.word	0x000000ff
        /*07d8*/ 	.word	0x00000000
        /*07dc*/ 	.short	0x010a
        /*07de*/ 	.byte	0x04
	.zero		1


	//   ....[111]....
        /*07e0*/ 	.word	0x00003230
        /*07e4*/ 	.word	0x000000ff
        /*07e8*/ 	.word	0x00000000
        /*07ec*/ 	.short	0x010a
        /*07ee*/ 	.byte	0x04
	.zero		1


	//   ....[112]....
        /*07f0*/ 	.word	0x000032c0
        /*07f4*/ 	.word	0x000000ff
        /*07f8*/ 	.word	0x00000000
        /*07fc*/ 	.short	0x010a
        /*07fe*/ 	.byte	0x04
	.zero		1


	//   ....[113]....
        /*0800*/ 	.word	0x00003350
        /*0804*/ 	.word	0x000000ff
        /*0808*/ 	.word	0x00000000
        /*080c*/ 	.short	0x010a
        /*080e*/ 	.byte	0x04
	.zero		1


	//   ....[114]....
        /*0810*/ 	.word	0x000033e0
        /*0814*/ 	.word	0x000000ff
        /*0818*/ 	.word	0x00000000
        /*081c*/ 	.short	0x010a
        /*081e*/ 	.byte	0x04
	.zero		1


	//   ....[115]....
        /*0820*/ 	.word	0x00003470
        /*0824*/ 	.word	0x000000ff
        /*0828*/ 	.word	0x00000000
        /*082c*/ 	.short	0x010a
        /*082e*/ 	.byte	0x04
	.zero		1


	//   ....[116]....
        /*0830*/ 	.word	0x00003500
        /*0834*/ 	.word	0x000000ff
        /*0838*/ 	.word	0x00000000
        /*083c*/ 	.short	0x010a
        /*083e*/ 	.byte	0x04
	.zero		1


	//   ....[117]....
        /*0840*/ 	.word	0x00003590
        /*0844*/ 	.word	0x000000ff
        /*0848*/ 	.word	0x00000000
        /*084c*/ 	.short	0x010a
        /*084e*/ 	.byte	0x04
	.zero		1


	//   ....[118]....
        /*0850*/ 	.word	0x00003620
        /*0854*/ 	.word	0x000000ff
        /*0858*/ 	.word	0x00000000
        /*085c*/ 	.short	0x010a
        /*085e*/ 	.byte	0x04
	.zero		1


	//   ....[119]....
        /*0860*/ 	.word	0x000036b0
        /*0864*/ 	.word	0x000000ff
        /*0868*/ 	.word	0x00000000
        /*086c*/ 	.short	0x010a
        /*086e*/ 	.byte	0x04
	.zero		1


	//   ....[120]....
        /*0870*/ 	.word	0x00003740
        /*0874*/ 	.word	0x000000ff
        /*0878*/ 	.word	0x00000000
        /*087c*/ 	.short	0x010a
        /*087e*/ 	.byte	0x04
	.zero		1


	//   ....[121]....
        /*0880*/ 	.word	0x000037d0
        /*0884*/ 	.word	0x000000ff
        /*0888*/ 	.word	0x00000000
        /*088c*/ 	.short	0x010a
        /*088e*/ 	.byte	0x04
	.zero		1


	//   ....[122]....
        /*0890*/ 	.word	0x00003860
        /*0894*/ 	.word	0x000000ff
        /*0898*/ 	.word	0x00000000
        /*089c*/ 	.short	0x010a
        /*089e*/ 	.byte	0x04
	.zero		1


	//   ....[123]....
        /*08a0*/ 	.word	0x000038f0
        /*08a4*/ 	.word	0x000000ff
        /*08a8*/ 	.word	0x00000000
        /*08ac*/ 	.short	0x010a
        /*08ae*/ 	.byte	0x04
	.zero		1


	//   ....[124]....
        /*08b0*/ 	.word	0x00003980
        /*08b4*/ 	.word	0x000000ff
        /*08b8*/ 	.word	0x00000000
        /*08bc*/ 	.short	0x010a
        /*08be*/ 	.byte	0x04
	.zero		1


	//   ....[125]....
        /*08c0*/ 	.word	0x00003a10
        /*08c4*/ 	.word	0x000000ff
        /*08c8*/ 	.word	0x00000000
        /*08cc*/ 	.short	0x010a
        /*08ce*/ 	.byte	0x04
	.zero		1


	//   ....[126]....
        /*08d0*/ 	.word	0x00003aa0
        /*08d4*/ 	.word	0x000000ff
        /*08d8*/ 	.word	0x00000000
        /*08dc*/ 	.short	0x010a
        /*08de*/ 	.byte	0x04
	.zero		1


	//   ....[127]....
        /*08e0*/ 	.word	0x00003b30
        /*08e4*/ 	.word	0x000000ff
        /*08e8*/ 	.word	0x00000000
        /*08ec*/ 	.short	0x010a
        /*08ee*/ 	.byte	0x04
	.zero		1


	//   ....[128]....
        /*08f0*/ 	.word	0x00003bc0
        /*08f4*/ 	.word	0x000000ff
        /*08f8*/ 	.word	0x00000000
        /*08fc*/ 	.short	0x010a
        /*08fe*/ 	.byte	0x04
	.zero		1


	//   ....[129]....
        /*0900*/ 	.word	0x00003c50
        /*0904*/ 	.word	0x000000ff
        /*0908*/ 	.word	0x00000000
        /*090c*/ 	.short	0x010a
        /*090e*/ 	.byte	0x04
	.zero		1


	//   ....[130]....
        /*0910*/ 	.word	0x00003ce0
        /*0914*/ 	.word	0x000000ff
        /*0918*/ 	.word	0x00000000
        /*091c*/ 	.short	0x010a
        /*091e*/ 	.byte	0x04
	.zero		1


	//   ....[131]....
        /*0920*/ 	.word	0x00003d70
        /*0924*/ 	.word	0x000000ff
        /*0928*/ 	.word	0x00000000
        /*092c*/ 	.short	0x010a
        /*092e*/ 	.byte	0x04
	.zero		1


	//   ....[132]....
        /*0930*/ 	.word	0x00003e00
        /*0934*/ 	.word	0x000000ff
        /*0938*/ 	.word	0x00000000
        /*093c*/ 	.short	0x010a
        /*093e*/ 	.byte	0x04
	.zero		1


	//   ....[133]....
        /*0940*/ 	.word	0x00003e90
        /*0944*/ 	.word	0x000000ff
        /*0948*/ 	.word	0x00000000
        /*094c*/ 	.short	0x010a
        /*094e*/ 	.byte	0x04
	.zero		1


	//   ....[134]....
        /*0950*/ 	.word	0x00003f20
        /*0954*/ 	.word	0x000000ff
        /*0958*/ 	.word	0x00000000
        /*095c*/ 	.short	0x010a
        /*095e*/ 	.byte	0x04
	.zero		1


	//   ....[135]....
        /*0960*/ 	.word	0x00003fb0
        /*0964*/ 	.word	0x000000ff
        /*0968*/ 	.word	0x00000000
        /*096c*/ 	.short	0x010a
        /*096e*/ 	.byte	0x04
	.zero		1


	//   ....[136]....
        /*0970*/ 	.word	0x00004040
        /*0974*/ 	.word	0x000000ff
        /*0978*/ 	.word	0x00000000
        /*097c*/ 	.short	0x010a
        /*097e*/ 	.byte	0x04
	.zero		1


	//   ....[137]....
        /*0980*/ 	.word	0x000040d0
        /*0984*/ 	.word	0x000000ff
        /*0988*/ 	.word	0x00000000
        /*098c*/ 	.short	0x010a
        /*098e*/ 	.byte	0x04
	.zero		1


	//   ....[138]....
        /*0990*/ 	.word	0x00004160
        /*0994*/ 	.word	0x000000ff
        /*0998*/ 	.word	0x00000000
        /*099c*/ 	.short	0x010a
        /*099e*/ 	.byte	0x04
	.zero		1


	//   ....[139]....
        /*09a0*/ 	.word	0x00004200
        /*09a4*/ 	.word	0x00000000
        /*09a8*/ 	.word	0x00000000
        /*09ac*/ 	.short	0x010a
        /*09ae*/ 	.byte	0xff
	.zero		1


	//   ....[140]....
        /*09b0*/ 	.word	0x00004320
        /*09b4*/ 	.word	0x00000002
        /*09b8*/ 	.word	0x000002c0
        /*09bc*/ 	.short	0x010a
        /*09be*/ 	.byte	0xff
	.zero		1


	//   ....[141]....
        /*09c0*/ 	.word	0x00004390
        /*09c4*/ 	.word	0x00000002
        /*09c8*/ 	.word	0x00000000
        /*09cc*/ 	.short	0x0101
        /*09ce*/ 	.byte	0xff
	.zero		1


	//   ....[142]....
        /*09d0*/ 	.word	0x000043b0
        /*09d4*/ 	.word	0x000000ff
        /*09d8*/ 	.word	0x00000270
        /*09dc*/ 	.short	0x010a
        /*09de*/ 	.byte	0x05
	.zero		1


	//   ....[143]....
        /*09e0*/ 	.word	0x000044d0
        /*09e4*/ 	.word	0x00000002
        /*09e8*/ 	.word	0x00000260
        /*09ec*/ 	.short	0x010a
        /*09ee*/ 	.byte	0xff
	.zero		1


	//   ....[144]....
        /*09f0*/ 	.word	0x000045d0
        /*09f4*/ 	.word	0x00000002
        /*09f8*/ 	.word	0x00000000
        /*09fc*/ 	.short	0x0101
        /*09fe*/ 	.byte	0xff
	.zero		1


	//   ....[145]....
        /*0a00*/ 	.word	0x00004660
        /*0a04*/ 	.word	0x000000ff
        /*0a08*/ 	.word	0x00000270
        /*0a0c*/ 	.short	0x0106
        /*0a0e*/ 	.byte	0x05
	.zero		1


	//   ....[146]....
        /*0a10*/ 	.word	0x00004680
        /*0a14*/ 	.word	0x000000ff
        /*0a18*/ 	.word	0x00000270
        /*0a1c*/ 	.short	0x010a
        /*0a1e*/ 	.byte	0x05
	.zero		1


	//   ....[147]....
        /*0a20*/ 	.word	0x00004710
        /*0a24*/ 	.word	0x000000ff
        /*0a28*/ 	.word	0x00000270
        /*0a2c*/ 	.short	0x0106
        /*0a2e*/ 	.byte	0x04
	.zero		1


	//   ....[148]....
        /*0a30*/ 	.word	0x00004750
        /*0a34*/ 	.word	0x00000000
        /*0a38*/ 	.word	0x00000270
        /*0a3c*/ 	.short	0x010a
        /*0a3e*/ 	.byte	0xff
	.zero		1


	//   ....[149]....
        /*0a40*/ 	.word	0x00004990
        /*0a44*/ 	.word	0x000000ff
        /*0a48*/ 	.word	0x00000008
        /*0a4c*/ 	.short	0x010a
        /*0a4e*/ 	.byte	0x04
	.zero		1


	//   ....[150]....
        /*0a50*/ 	.word	0x000049b0
        /*0a54*/ 	.word	0x000000ff
        /*0a58*/ 	.word	0x00000008
        /*0a5c*/ 	.short	0x010a
        /*0a5e*/ 	.byte	0x04
	.zero		1


	//   ....[151]....
        /*0a60*/ 	.word	0x00004b40
        /*0a64*/ 	.word	0x000000ff
        /*0a68*/ 	.word	0x00000008
        /*0a6c*/ 	.short	0x010a
        /*0a6e*/ 	.byte	0x04
	.zero		1


	//   ....[152]....
        /*0a70*/ 	.word	0x00004b60
        /*0a74*/ 	.word	0x000000ff
        /*0a78*/ 	.word	0x00000008
        /*0a7c*/ 	.short	0x010a
        /*0a7e*/ 	.byte	0x04
	.zero		1


	//   ....[153]....
        /*0a80*/ 	.word	0x00004c20
        /*0a84*/ 	.word	0x000000ff
        /*0a88*/ 	.word	0x00000000
        /*0a8c*/ 	.short	0x0101
        /*0a8e*/ 	.byte	0x05
	.zero		1


	//   ....[154]....
        /*0a90*/ 	.word	0x00004f20
        /*0a94*/ 	.word	0x00000000
        /*0a98*/ 	.word	0x00000260
        /*0a9c*/ 	.short	0x010a
        /*0a9e*/ 	.byte	0xff
	.zero		1


	//   ....[155]....
        /*0aa0*/ 	.word	0x00004fe0
        /*0aa4*/ 	.word	0x00000000
        /*0aa8*/ 	.word	0x00000000
        /*0aac*/ 	.short	0x0101
        /*0aae*/ 	.byte	0xff
	.zero		1


	//   ....[156]....
        /*0ab0*/ 	.word	0x000050a0
        /*0ab4*/ 	.word	0x000000ff
        /*0ab8*/ 	.word	0x00000000
        /*0abc*/ 	.short	0x010a
        /*0abe*/ 	.byte	0x04
	.zero		1


	//   ....[157]....
        /*0ac0*/ 	.word	0x000050b0
        /*0ac4*/ 	.word	0x000000ff
        /*0ac8*/ 	.word	0x000002a0
        /*0acc*/ 	.short	0x010a
        /*0ace*/ 	.byte	0x08
	.zero		1


	//   ....[158]....
        /*0ad0*/ 	.word	0x00005160
        /*0ad4*/ 	.word	0x000000ff
        /*0ad8*/ 	.word	0x00000000
        /*0adc*/ 	.short	0x010a
        /*0ade*/ 	.byte	0x07
	.zero		1


	//   ....[159]....
        /*0ae0*/ 	.word	0x000052a0
        /*0ae4*/ 	.word	0x000000ff
        /*0ae8*/ 	.word	0x00000000
        /*0aec*/ 	.short	0x010a
        /*0aee*/ 	.byte	0x04
	.zero		1


	//   ....[160]....
        /*0af0*/ 	.word	0x000054f0
        /*0af4*/ 	.word	0x000000ff
        /*0af8*/ 	.word	0x00000000
        /*0afc*/ 	.short	0x010a
        /*0afe*/ 	.byte	0x07
	.zero		1


	//   ....[161]....
        /*0b00*/ 	.word	0x00005580
        /*0b04*/ 	.word	0x000000ff
        /*0b08*/ 	.word	0x00000000
        /*0b0c*/ 	.short	0x010a
        /*0b0e*/ 	.byte	0x07
	.zero		1


	//   ....[162]....
        /*0b10*/ 	.word	0x00005610
        /*0b14*/ 	.word	0x000000ff
        /*0b18*/ 	.word	0x00000000
        /*0b1c*/ 	.short	0x010a
        /*0b1e*/ 	.byte	0x07
	.zero		1


	//   ....[163]....
        /*0b20*/ 	.word	0x000056b0
        /*0b24*/ 	.word	0x00000000
        /*0b28*/ 	.word	0x00000000
        /*0b2c*/ 	.short	0x010a
        /*0b2e*/ 	.byte	0xff
	.zero		1


	//   ....[164]....
        /*0b30*/ 	.word	0x000056f0
        /*0b34*/ 	.word	0x00000000
        /*0b38*/ 	.word	0x00000000
        /*0b3c*/ 	.short	0x010a
        /*0b3e*/ 	.byte	0xff
	.zero		1


	//   ....[165]....
        /*0b40*/ 	.word	0x00005760
        /*0b44*/ 	.word	0x000000ff
        /*0b48*/ 	.word	0x00000000
        /*0b4c*/ 	.short	0x0101
        /*0b4e*/ 	.byte	0x05
	.zero		1


	//   ....[166]....
        /*0b50*/ 	.word	0x000057a0
        /*0b54*/ 	.word	0x000000ff
        /*0b58*/ 	.word	0x000002e0
        /*0b5c*/ 	.short	0x010a
        /*0b5e*/ 	.byte	0x06
	.zero		1


	//   ....[167]....
        /*0b60*/ 	.word	0x00005800
        /*0b64*/ 	.word	0x000000ff
        /*0b68*/ 	.word	0x00000000
        /*0b6c*/ 	.short	0x0101
        /*0b6e*/ 	.byte	0x05
	.zero		1


	//   ....[168]....
        /*0b70*/ 	.word	0x00005c50
        /*0b74*/ 	.word	0x00000007
        /*0b78*/ 	.word	0x00000260
        /*0b7c*/ 	.short	0x010a
        /*0b7e*/ 	.byte	0xff
	.zero		1


	//   ....[169]....
        /*0b80*/ 	.word	0x00005dc0
        /*0b84*/ 	.word	0x00000000
        /*0b88*/ 	.word	0x00000000
        /*0b8c*/ 	.short	0x0101
        /*0b8e*/ 	.byte	0xff
	.zero		1


	//   ....[170]....
        /*0b90*/ 	.word	0x000061d0
        /*0b94*/ 	.word	0x000000ff
        /*0b98*/ 	.word	0x00000258
        /*0b9c*/ 	.short	0x010a
        /*0b9e*/ 	.byte	0x13
	.zero		1


	//   ....[171]....
        /*0ba0*/ 	.word	0x00006340
        /*0ba4*/ 	.word	0x000000ff
        /*0ba8*/ 	.word	0x00000248
        /*0bac*/ 	.short	0x010a
        /*0bae*/ 	.byte	0x13
	.zero		1


	//   ....[172]....
        /*0bb0*/ 	.word	0x00006550
        /*0bb4*/ 	.word	0x000000ff
        /*0bb8*/ 	.word	0x00000240
        /*0bbc*/ 	.short	0x010b
        /*0bbe*/ 	.byte	0x13
	.zero		1


	//   ....[173]....
        /*0bc0*/ 	.word	0x00006560
        /*0bc4*/ 	.word	0x000000ff
        /*0bc8*/ 	.word	0x00000000
        /*0bcc*/ 	.short	0x0101
        /*0bce*/ 	.byte	0x36
	.zero		1


	//   ....[174]....
        /*0bd0*/ 	.word	0x000065a0
        /*0bd4*/ 	.word	0x00000000
        /*0bd8*/ 	.word	0x00000248
        /*0bdc*/ 	.short	0x010a
        /*0bde*/ 	.byte	0xff
	.zero		1


	//   ....[175]....
        /*0be0*/ 	.word	0x000068f0
        /*0be4*/ 	.word	0x00000003
        /*0be8*/ 	.word	0x00000260
        /*0bec*/ 	.short	0x010a
        /*0bee*/ 	.byte	0xff
	.zero		1


	//   ....[176]....
        /*0bf0*/ 	.word	0x00006a70
        /*0bf4*/ 	.word	0x00000000
        /*0bf8*/ 	.word	0x00000000
        /*0bfc*/ 	.short	0x0101
        /*0bfe*/ 	.byte	0xff
	.zero		1


	//   ....[177]....
        /*0c00*/ 	.word	0x00007430
        /*0c04*/ 	.word	0x000000ff
        /*0c08*/ 	.word	0x00000240
        /*0c0c*/ 	.short	0x010a
        /*0c0e*/ 	.byte	0x39
	.zero		1


	//   ....[178]....
        /*0c10*/ 	.word	0x00007440
        /*0c14*/ 	.word	0x00000052
        /*0c18*/ 	.word	0x00000280
        /*0c1c*/ 	.short	0x010a
        /*0c1e*/ 	.byte	0xff
	.zero		1


	//   ....[179]....
        /*0c20*/ 	.word	0x00007590
        /*0c24*/ 	.word	0x000000ff
        /*0c28*/ 	.word	0x00000240
        /*0c2c*/ 	.short	0x010a
        /*0c2e*/ 	.byte	0x39
	.zero		1


	//   ....[180]....
        /*0c30*/ 	.word	0x00007670
        /*0c34*/ 	.word	0x000000ff
        /*0c38*/ 	.word	0x00000000
        /*0c3c*/ 	.short	0x0101
        /*0c3e*/ 	.byte	0x04
	.zero		1


	//   ....[181]....
        /*0c40*/ 	.word	0x000076d0
        /*0c44*/ 	.word	0x00000052
        /*0c48*/ 	.word	0x00000280
        /*0c4c*/ 	.short	0x010a
        /*0c4e*/ 	.byte	0xff
	.zero		1


	//   ....[182]....
        /*0c50*/ 	.word	0x00007ab0
        /*0c54*/ 	.word	0x00000052
        /*0c58*/ 	.word	0x00000000
        /*0c5c*/ 	.short	0x0101
        /*0c5e*/ 	.byte	0xff
	.zero		1


	//   ....[183]....
        /*0c60*/ 	.word	0x00008300
        /*0c64*/ 	.word	0x00000000
        /*0c68*/ 	.word	0x000002d0
        /*0c6c*/ 	.short	0x010a
        /*0c6e*/ 	.byte	0xff
	.zero		1


	//   ....[184]....
        /*0c70*/ 	.word	0x00008360
        /*0c74*/ 	.word	0x00000000
        /*0c78*/ 	.word	0x00000120
        /*0c7c*/ 	.short	0x010a
        /*0c7e*/ 	.byte	0xff
	.zero		1


	//   ....[185]....
        /*0c80*/ 	.word	0x000083c0
        /*0c84*/ 	.word	0x00000000
        /*0c88*/ 	.word	0x00000120
        /*0c8c*/ 	.short	0x010a
        /*0c8e*/ 	.byte	0xff
	.zero		1


	//   ....[186]....
        /*0c90*/ 	.word	0x00008410
        /*0c94*/ 	.word	0x00000003
        /*0c98*/ 	.word	0x00000260
        /*0c9c*/ 	.short	0x010a
        /*0c9e*/ 	.byte	0xff
	.zero		1


	//   ....[187]....
        /*0ca0*/ 	.word	0x00008470
        /*0ca4*/ 	.word	0x00000000
        /*0ca8*/ 	.word	0x00000000
        /*0cac*/ 	.short	0x010a
        /*0cae*/ 	.byte	0xff
	.zero		1


	//   ....[188]....
        /*0cb0*/ 	.word	0x000084d0
        /*0cb4*/ 	.word	0x00000000
        /*0cb8*/ 	.word	0x00000000
        /*0cbc*/ 	.short	0x010a
        /*0cbe*/ 	.byte	0xff
	.zero		1


	//   ....[189]....
        /*0cc0*/ 	.word	0x00008530
        /*0cc4*/ 	.word	0x00000000
        /*0cc8*/ 	.word	0x00000000
        /*0ccc*/ 	.short	0x010a
        /*0cce*/ 	.byte	0xff
	.zero		1


	//   ....[190]....
        /*0cd0*/ 	.word	0x00008590
        /*0cd4*/ 	.word	0x00000000
        /*0cd8*/ 	.word	0x00000000
        /*0cdc*/ 	.short	0x010a
        /*0cde*/ 	.byte	0xff
	.zero		1


	//   ....[191]....
        /*0ce0*/ 	.word	0x000085f0
        /*0ce4*/ 	.word	0x00000000
        /*0ce8*/ 	.word	0x00000000
        /*0cec*/ 	.short	0x010a
        /*0cee*/ 	.byte	0xff
	.zero		1


	//   ....[192]....
        /*0cf0*/ 	.word	0x00008650
        /*0cf4*/ 	.word	0x00000000
        /*0cf8*/ 	.word	0x00000000
        /*0cfc*/ 	.short	0x010a
        /*0cfe*/ 	.byte	0xff
	.zero		1


	//   ....[193]....
        /*0d00*/ 	.word	0x000086b0
        /*0d04*/ 	.word	0x00000000
        /*0d08*/ 	.word	0x00000000
        /*0d0c*/ 	.short	0x010a
        /*0d0e*/ 	.byte	0xff
	.zero		1


	//   ....[194]....
        /*0d10*/ 	.word	0x00008710
        /*0d14*/ 	.word	0x00000000
        /*0d18*/ 	.word	0x00000000
        /*0d1c*/ 	.short	0x010a
        /*0d1e*/ 	.byte	0xff
	.zero		1


	//   ....[195]....
        /*0d20*/ 	.word	0x00008770
        /*0d24*/ 	.word	0x00000000
        /*0d28*/ 	.word	0x00000000
        /*0d2c*/ 	.short	0x010a
        /*0d2e*/ 	.byte	0xff
	.zero		1


	//   ....[196]....
        /*0d30*/ 	.word	0x000087d0
        /*0d34*/ 	.word	0x00000000
        /*0d38*/ 	.word	0x00000000
        /*0d3c*/ 	.short	0x010a
        /*0d3e*/ 	.byte	0xff
	.zero		1


	//   ....[197]....
        /*0d40*/ 	.word	0x00008830
        /*0d44*/ 	.word	0x00000000
        /*0d48*/ 	.word	0x00000000
        /*0d4c*/ 	.short	0x010a
        /*0d4e*/ 	.byte	0xff
	.zero		1


	//   ....[198]....
        /*0d50*/ 	.word	0x00008890
        /*0d54*/ 	.word	0x00000000
        /*0d58*/ 	.word	0x00000000
        /*0d5c*/ 	.short	0x010a
        /*0d5e*/ 	.byte	0xff
	.zero		1


	//   ....[199]....
        /*0d60*/ 	.word	0x000088f0
        /*0d64*/ 	.word	0x00000000
        /*0d68*/ 	.word	0x00000000
        /*0d6c*/ 	.short	0x010a
        /*0d6e*/ 	.byte	0xff
	.zero		1


	//   ....[200]....
        /*0d70*/ 	.word	0x00008950
        /*0d74*/ 	.word	0x00000000
        /*0d78*/ 	.word	0x00000000
        /*0d7c*/ 	.short	0x010a
        /*0d7e*/ 	.byte	0xff
	.zero		1


	//   ....[201]....
        /*0d80*/ 	.word	0x000089b0
        /*0d84*/ 	.word	0x00000000
        /*0d88*/ 	.word	0x00000000
        /*0d8c*/ 	.short	0x010a
        /*0d8e*/ 	.byte	0xff
	.zero		1


	//   ....[202]....
        /*0d90*/ 	.word	0x00008a10
        /*0d94*/ 	.word	0x00000000
        /*0d98*/ 	.word	0x00000000
        /*0d9c*/ 	.short	0x010a
        /*0d9e*/ 	.byte	0xff
	.zero		1


	//   ....[203]....
        /*0da0*/ 	.word	0x00008a70
        /*0da4*/ 	.word	0x00000000
        /*0da8*/ 	.word	0x00000000
        /*0dac*/ 	.short	0x010a
        /*0dae*/ 	.byte	0xff
	.zero		1


	//   ....[204]....
        /*0db0*/ 	.word	0x00008ad0
        /*0db4*/ 	.word	0x00000000
        /*0db8*/ 	.word	0x00000000
        /*0dbc*/ 	.short	0x010a
        /*0dbe*/ 	.byte	0xff
	.zero		1


	//   ....[205]....
        /*0dc0*/ 	.word	0x00008b30
        /*0dc4*/ 	.word	0x00000000
        /*0dc8*/ 	.word	0x00000000
        /*0dcc*/ 	.short	0x010a
        /*0dce*/ 	.byte	0xff
	.zero		1


	//   ....[206]....
        /*0dd0*/ 	.word	0x00008b90
        /*0dd4*/ 	.word	0x00000000
        /*0dd8*/ 	.word	0x00000000
        /*0ddc*/ 	.short	0x010a
        /*0dde*/ 	.byte	0xff
	.zero		1


	//   ....[207]....
        /*0de0*/ 	.word	0x00008bf0
        /*0de4*/ 	.word	0x00000000
        /*0de8*/ 	.word	0x00000000
        /*0dec*/ 	.short	0x010a
        /*0dee*/ 	.byte	0xff
	.zero		1


	//   ....[208]....
        /*0df0*/ 	.word	0x00008c50
        /*0df4*/ 	.word	0x00000000
        /*0df8*/ 	.word	0x00000000
        /*0dfc*/ 	.short	0x010a
        /*0dfe*/ 	.byte	0xff
	.zero		1


	//   ....[209]....
        /*0e00*/ 	.word	0x00008cb0
        /*0e04*/ 	.word	0x00000000
        /*0e08*/ 	.word	0x00000000
        /*0e0c*/ 	.short	0x010a
        /*0e0e*/ 	.byte	0xff
	.zero		1


	//   ....[210]....
        /*0e10*/ 	.word	0x00008d10
        /*0e14*/ 	.word	0x00000000
        /*0e18*/ 	.word	0x00000000
        /*0e1c*/ 	.short	0x010a
        /*0e1e*/ 	.byte	0xff
	.zero		1


	//   ....[211]....
        /*0e20*/ 	.word	0x00008d70
        /*0e24*/ 	.word	0x00000000
        /*0e28*/ 	.word	0x00000000
        /*0e2c*/ 	.short	0x010a
        /*0e2e*/ 	.byte	0xff
	.zero		1


	//   ....[212]....
        /*0e30*/ 	.word	0x00008dd0
        /*0e34*/ 	.word	0x00000000
        /*0e38*/ 	.word	0x00000000
        /*0e3c*/ 	.short	0x010a
        /*0e3e*/ 	.byte	0xff
	.zero		1


	//   ....[213]....
        /*0e40*/ 	.word	0x00008e30
        /*0e44*/ 	.word	0x00000000
        /*0e48*/ 	.word	0x00000000
        /*0e4c*/ 	.short	0x010a
        /*0e4e*/ 	.byte	0xff
	.zero		1


	//   ....[214]....
        /*0e50*/ 	.word	0x00008e90
        /*0e54*/ 	.word	0x00000000
        /*0e58*/ 	.word	0x00000000
        /*0e5c*/ 	.short	0x010a
        /*0e5e*/ 	.byte	0xff
	.zero		1


	//   ....[215]....
        /*0e60*/ 	.word	0x00008ef0
        /*0e64*/ 	.word	0x00000000
        /*0e68*/ 	.word	0x00000000
        /*0e6c*/ 	.short	0x010a
        /*0e6e*/ 	.byte	0xff
	.zero		1


	//   ....[216]....
        /*0e70*/ 	.word	0x00008f50
        /*0e74*/ 	.word	0x00000000
        /*0e78*/ 	.word	0x00000000
        /*0e7c*/ 	.short	0x010a
        /*0e7e*/ 	.byte	0xff
	.zero		1


	//   ....[217]....
        /*0e80*/ 	.word	0x00008fb0
        /*0e84*/ 	.word	0x00000000
        /*0e88*/ 	.word	0x00000000
        /*0e8c*/ 	.short	0x010a
        /*0e8e*/ 	.byte	0xff
	.zero		1


	//   ....[218]....
        /*0e90*/ 	.word	0x00009010
        /*0e94*/ 	.word	0x00000000
        /*0e98*/ 	.word	0x00000000
        /*0e9c*/ 	.short	0x010a
        /*0e9e*/ 	.byte	0xff
	.zero		1


	//   ....[219]....
        /*0ea0*/ 	.word	0x00009070
        /*0ea4*/ 	.word	0x00000000
        /*0ea8*/ 	.word	0x00000000
        /*0eac*/ 	.short	0x010a
        /*0eae*/ 	.byte	0xff
	.zero		1


	//   ....[220]....
        /*0eb0*/ 	.word	0x000090d0
        /*0eb4*/ 	.word	0x00000000
        /*0eb8*/ 	.word	0x00000000
        /*0ebc*/ 	.short	0x010a
        /*0ebe*/ 	.byte	0xff
	.zero		1


	//   ....[221]....
        /*0ec0*/ 	.word	0x00009130
        /*0ec4*/ 	.word	0x00000000
        /*0ec8*/ 	.word	0x00000000
        /*0ecc*/ 	.short	0x010a
        /*0ece*/ 	.byte	0xff
	.zero		1


	//   ....[222]....
        /*0ed0*/ 	.word	0x00009180
        /*0ed4*/ 	.word	0x00000002
        /*0ed8*/ 	.word	0x000002c0
        /*0edc*/ 	.short	0x010a
        /*0ede*/ 	.byte	0xff
	.zero		1


	//   ....[223]....
        /*0ee0*/ 	.word	0x000091e0
        /*0ee4*/ 	.word	0x00000002
        /*0ee8*/ 	.word	0x00000270
        /*0eec*/ 	.short	0x010a
        /*0eee*/ 	.byte	0xff
	.zero		1


	//   ....[224]....
        /*0ef0*/ 	.word	0x00009230
        /*0ef4*/ 	.word	0x00000002
        /*0ef8*/ 	.word	0x00000260
        /*0efc*/ 	.short	0x010a
        /*0efe*/ 	.byte	0xff
	.zero		1


	//   ....[225]....
        /*0f00*/ 	.word	0x00009290
        /*0f04*/ 	.word	0x00000000
        /*0f08*/ 	.word	0x00000270
        /*0f0c*/ 	.short	0x010a
        /*0f0e*/ 	.byte	0xff
	.zero		1


	//   ....[226]....
        /*0f10*/ 	.word	0x000092f0
        /*0f14*/ 	.word	0x00000005
        /*0f18*/ 	.word	0x00000008
        /*0f1c*/ 	.short	0x010a
        /*0f1e*/ 	.byte	0xff
	.zero		1


	//   ....[227]....
        /*0f20*/ 	.word	0x000093e0
        /*0f24*/ 	.word	0x00000000
        /*0f28*/ 	.word	0x00000008
        /*0f2c*/ 	.short	0x010a
        /*0f2e*/ 	.byte	0xff
	.zero		1


	//   ....[228]....
        /*0f30*/ 	.word	0x00009430
        /*0f34*/ 	.word	0x00000000
        /*0f38*/ 	.word	0x00000260
        /*0f3c*/ 	.short	0x010a
        /*0f3e*/ 	.byte	0xff
	.zero		1


	//   ....[229]....
        /*0f40*/ 	.word	0x00009490
        /*0f44*/ 	.word	0x00000000
        /*0f48*/ 	.word	0x000002a0
        /*0f4c*/ 	.short	0x010a
        /*0f4e*/ 	.byte	0xff
	.zero		1


	//   ....[230]....
        /*0f50*/ 	.word	0x000094f0
        /*0f54*/ 	.word	0x00000000
        /*0f58*/ 	.word	0x00000000
        /*0f5c*/ 	.short	0x010a
        /*0f5e*/ 	.byte	0xff
	.zero		1


	//   ....[231]....
        /*0f60*/ 	.word	0x00009550
        /*0f64*/ 	.word	0x00000000
        /*0f68*/ 	.word	0x00000000
        /*0f6c*/ 	.short	0x010a
        /*0f6e*/ 	.byte	0xff
	.zero		1


	//   ....[232]....
        /*0f70*/ 	.word	0x000095b0
        /*0f74*/ 	.word	0x00000000
        /*0f78*/ 	.word	0x00000000
        /*0f7c*/ 	.short	0x010a
        /*0f7e*/ 	.byte	0xff
	.zero		1


	//   ....[233]....
        /*0f80*/ 	.word	0x00009610
        /*0f84*/ 	.word	0x00000000
        /*0f88*/ 	.word	0x00000000
        /*0f8c*/ 	.short	0x010a
        /*0f8e*/ 	.byte	0xff
	.zero		1


	//   ....[234]....
        /*0f90*/ 	.word	0x00009670
        /*0f94*/ 	.word	0x00000000
        /*0f98*/ 	.word	0x000002e0
        /*0f9c*/ 	.short	0x010a
        /*0f9e*/ 	.byte	0xff
	.zero		1


	//   ....[235]....
        /*0fa0*/ 	.word	0x000096c0
        /*0fa4*/ 	.word	0x00000007
        /*0fa8*/ 	.word	0x00000260
        /*0fac*/ 	.short	0x010a
        /*0fae*/ 	.byte	0xff
	.zero		1


	//   ....[236]....
        /*0fb0*/ 	.word	0x00009720
        /*0fb4*/ 	.word	0x00000000
        /*0fb8*/ 	.word	0x00000258
        /*0fbc*/ 	.short	0x010a
        /*0fbe*/ 	.byte	0xff
	.zero		1


	//   ....[237]....
        /*0fc0*/ 	.word	0x00009780
        /*0fc4*/ 	.word	0x00000000
        /*0fc8*/ 	.word	0x00000248
        /*0fcc*/ 	.short	0x010a
        /*0fce*/ 	.byte	0xff
	.zero		1


	//   ....[238]....
        /*0fd0*/ 	.word	0x000097d0
        /*0fd4*/ 	.word	0x00000003
        /*0fd8*/ 	.word	0x00000260
        /*0fdc*/ 	.short	0x010a
        /*0fde*/ 	.byte	0xff
	.zero		1


	//   ....[239]....
        /*0fe0*/ 	.word	0x00009830
        /*0fe4*/ 	.word	0x00000000
        /*0fe8*/ 	.word	0x00000240
        /*0fec*/ 	.short	0x010a
        /*0fee*/ 	.byte	0xff
	.zero		1


	//   ....[240]....
        /*0ff0*/ 	.word	0x00009880
        /*0ff4*/ 	.word	0x00000052
        /*0ff8*/ 	.word	0x00000280
        /*0ffc*/ 	.short	0x010a
        /*0ffe*/ 	.byte	0xff
	.zero		1


	//----- nvinfo : EIATTR_NUM_MBARRIERS
	.align		4
.L_47:
        /*1000*/ 	.byte	0x03, 0x38
        /*1002*/ 	.short	0x005d


	//----- nvinfo : EIATTR_EXIT_INSTR_OFFSETS
	.align		4
        /*1004*/ 	.byte	0x04, 0x1c
        /*1006*/ 	.short	(.L_49 - .L_48)


	//   ....[0]....
.L_48:
        /*1008*/ 	.word	0x00004230


	//   ....[1]....
        /*100c*/ 	.word	0x00004720


	//   ....[2]....
        /*1010*/ 	.word	0x00004780


	//   ....[3]....
        /*1014*/ 	.word	0x00005a20


	//   ....[4]....
        /*1018*/ 	.word	0x000065d0


	//   ....[5]....
        /*101c*/ 	.word	0x00006610


	//   ....[6]....
        /*1020*/ 	.word	0x000082f0


	//----- nvinfo : EIATTR_MAX_THREADS
	.align		4
.L_49:
        /*1024*/ 	.byte	0x04, 0x05
        /*1026*/ 	.short	(.L_51 - .L_50)
.L_50:
        /*1028*/ 	.word	0x00000100
        /*102c*/ 	.word	0x00000001
        /*1030*/ 	.word	0x00000001


	//----- nvinfo : EIATTR_CRS_STACK_SIZE
	.align		4
.L_51:
        /*1034*/ 	.byte	0x04, 0x1e
        /*1036*/ 	.short	(.L_53 - .L_52)
.L_52:
        /*1038*/ 	.word	0x00000000


	//----- nvinfo : EIATTR_CBANK_PARAM_SIZE
	.align		4
.L_53:
        /*103c*/ 	.byte	0x03, 0x19
        /*103e*/ 	.short	0x0800


	//----- nvinfo : EIATTR_PARAM_CBANK
	.align		4
        /*1040*/ 	.byte	0x04, 0x0a
        /*1042*/ 	.short	(.L_55 - .L_54)
	.align		4
.L_54:
        /*1044*/ 	.word	index@(.nv.constant0._ZN7cutlass13device_kernelINS_4gemm6kernel13GemmUniversalIN4cute5tupleIJiiiiEEENS1_10collective13CollectiveMmaINS1_35MainloopSm100TmaUmmaWarpSpecializedILi36ELi2ELi4ENS5_IJNS4_1CILi4EEESB_NSA_ILi1EEEEEEEENS5_IJNSA_ILi128EEENSA_ILi64EEESG_EEENS_12float_e4m3_tENS5_IJlSC_lEEESI_SJ_NS4_8TiledMMAINS4_8MMA_AtomIJNS4_10MMA_TraitsINS4_25SM100_MMA_F8F6F4_2x1SM_SSEJSI_SI_fSF_SG_NS4_17integral_constantINS4_4UMMA5MajorELSQ_0EEESR_NSO_INSP_7ScaleInELSS_0EEEST_EEEEEENS4_6LayoutINS5_IJSC_SC_SC_EEENS5_IJNSA_ILi0EEESY_SY_EEEEENS5_IJNS4_10UnderscoreES11_S11_EEEEENS4_28SM100_TMA_2SM_LOAD_MULTICASTENS4_14ComposedLayoutINS4_7SwizzleILi2ELi4ELi3EEENS4_18smem_ptr_flag_bitsILi8EEENSW_INS5_IJNSA_ILi8EEESG_EEENS5_IJSG_SC_EEEEEEEvNS4_8identityES14_S1E_vS1F_EENS_8epilogue10collective18CollectiveEpilogueINS1H_23Sm100TmaWarpSpecializedILi1ELi1ELi32ELb0ELb0EEEJNS5_IJSG_SG_SG_EEENS5_IJNSW_ISG_SC_EES1N_EEESI_SJ_SI_SJ_NS1H_6fusion15FusionCallbacksIS1L_NS1P_17LinearCombinationISI_fSI_fLNS_15FloatRoundStyleE2EEES1M_S1O_JEEENS4_5SM1004TMEM4LOAD26SM100_TMEM_LOAD_32dp32b32xENS4_13SM90_TMA_LOADES1E_NS4_39AutoVectorizingCopyWithAssumedAlignmentILi128EEENS4_14SM90_TMA_STOREES1E_S21_S21_EEEvvEEEEvNT_6ParamsE)
        /*1048*/ 	.short	0x0380
        /*104a*/ 	.short	0x0800


	//----- nvinfo : EIATTR_SW_WAR
	.align		4
.L_55:
        /*104c*/ 	.byte	0x04, 0x36
        /*104e*/ 	.short	(.L_57 - .L_56)
.L_56:
        /*1050*/ 	.word	0x00000008
.L_57:


//--------------------- .nv.callgraph             --------------------------
	.section	.nv.callgraph,"",@"SHT_CUDA_CALLGRAPH"
	.align	4
	.sectionentsize	8
	.align		4
        /*0000*/ 	.word	0x00000000
	.align		4
        /*0004*/ 	.word	0xffffffff
	.align		4
        /*0008*/ 	.word	index@(_ZN7cutlass13device_kernelINS_4gemm6kernel13GemmUniversalIN4cute5tupleIJiiiiEEENS1_10collective13CollectiveMmaINS1_35MainloopSm100TmaUmmaWarpSpecializedILi36ELi2ELi4ENS5_IJNS4_1CILi4EEESB_NSA_ILi1EEEEEEEENS5_IJNSA_ILi128EEENSA_ILi64EEESG_EEENS_12float_e4m3_tENS5_IJlSC_lEEESI_SJ_NS4_8TiledMMAINS4_8MMA_AtomIJNS4_10MMA_TraitsINS4_25SM100_MMA_F8F6F4_2x1SM_SSEJSI_SI_fSF_SG_NS4_17integral_constantINS4_4UMMA5MajorELSQ_0EEESR_NSO_INSP_7ScaleInELSS_0EEEST_EEEEEENS4_6LayoutINS5_IJSC_SC_SC_EEENS5_IJNSA_ILi0EEESY_SY_EEEEENS5_IJNS4_10UnderscoreES11_S11_EEEEENS4_28SM100_TMA_2SM_LOAD_MULTICASTENS4_14ComposedLayoutINS4_7SwizzleILi2ELi4ELi3EEENS4_18smem_ptr_flag_bitsILi8EEENSW_INS5_IJNSA_ILi8EEESG_EEENS5_IJSG_SC_EEEEEEEvNS4_8identityES14_S1E_vS1F_EENS_8epilogue10collective18CollectiveEpilogueINS1H_23Sm100TmaWarpSpecializedILi1ELi1ELi32ELb0ELb0EEEJNS5_IJSG_SG_SG_EEENS5_IJNSW_ISG_SC_EES1N_EEESI_SJ_SI_SJ_NS1H_6fusion15FusionCallbacksIS1L_NS1P_17LinearCombinationISI_fSI_fLNS_15FloatRoundStyleE2EEES1M_S1O_JEEENS4_5SM1004TMEM4LOAD26SM100_TMEM_LOAD_32dp32b32xENS4_13SM90_TMA_LOADES1E_NS4_39AutoVectorizingCopyWithAssumedAlignmentILi128EEENS4_14SM90_TMA_STOREES1E_S21_S21_EEEvvEEEEvNT_6ParamsE)
	.align		4
        /*000c*/ 	.word	index@(__assertfail)
	.align		4
        /*0010*/ 	.word	0x00000000
	.align		4
        /*0014*/ 	.word	0xfffffffe
	.align		4
        /*0018*/ 	.word	0x00000000
	.align		4
        /*001c*/ 	.word	0xfffffffd
	.align		4
        /*0020*/ 	.word	0x00000000
	.align		4
        /*0024*/ 	.word	0xfffffffc


//--------------------- .nv.constant4             --------------------------
	.section	.nv.constant4,"a",@progbits
	.align	8
	.align		8
.nv.constant4:
        /*0000*/ 	.dword	__assertfail
	.align		8
        /*0008*/ 	.dword	__unnamed_1
	.align		8
        /*0010*/ 	.dword	__unnamed_2
	.align		8
        /*0018*/ 	.dword	_ZN40_INTERNAL_7a6f9a15_4_k_cu_27d5d9c6_334204cuda3std3__45__cpo5beginE
	.align		8
        /*0020*/ 	.dword	_ZN40_INTERNAL_7a6f9a15_4_k_cu_27d5d9c6_334204cuda3std3__45__cpo3endE
	.align		8
        /*0028*/ 	.dword	_ZN40_INTERNAL_7a6f9a15_4_k_cu_27d5d9c6_334204cuda3std3__45__cpo6cbeginE
	.align		8
        /*0030*/ 	.dword	_ZN40_INTERNAL_7a6f9a15_4_k_cu_27d5d9c6_334204cuda3std3__45__cpo4cendE
	.align		8
        /*0038*/ 	.dword	_ZN40_INTERNAL_7a6f9a15_4_k_cu_27d5d9c6_334204cuda3std3__442_GLOBAL__N__7a6f9a15_4_k_cu_27d5d9c6_334206ignoreE
	.align		8
        /*0040*/ 	.dword	_ZN40_INTERNAL_7a6f9a15_4_k_cu_27d5d9c6_334204cuda3std3__419piecewise_constructE
	.align		8
        /*0048*/ 	.dword	_ZN40_INTERNAL_7a6f9a15_4_k_cu_27d5d9c6_334204cuda3std3__48in_placeE
	.align		8
        /*0050*/ 	.dword	_ZN40_INTERNAL_7a6f9a15_4_k_cu_27d5d9c6_334204cuda3std6ranges3__45__cpo4swapE
	.align		8
        /*0058*/ 	.dword	_ZN40_INTERNAL_7a6f9a15_4_k_cu_27d5d9c6_334204cuda3std6ranges3__45__cpo9iter_moveE
	.align		8
        /*0060*/ 	.dword	_ZN40_INTERNAL_7a6f9a15_4_k_cu_27d5d9c6_334204cute7productE
	.align		8
        /*0068*/ 	.dword	_ZN40_INTERNAL_7a6f9a15_4_k_cu_27d5d9c6_334204cute1_E
	.align		8
        /*0070*/ 	.dword	$str$25
	.align		8
        /*0078*/ 	.dword	$str$26
	.align		8
        /*0080*/ 	.dword	$str$27
	.align		8
        /*0088*/ 	.dword	$str$28


//--------------------- .text._ZN7cutlass13device_kernelINS_4gemm6kernel13GemmUniversalIN4cute5tupleIJiiiiEEENS1_10collective13CollectiveMmaINS1_35MainloopSm100TmaUmmaWarpSpecializedILi36ELi2ELi4ENS5_IJNS4_1CILi4EEESB_NSA_ILi1EEEEEEEENS5_IJNSA_ILi128EEENSA_ILi64EEESG_EEENS_12float_e4m3_tENS5_IJlSC_lEEESI_SJ_NS4_8TiledMMAINS4_8MMA_AtomIJNS4_10MMA_TraitsINS4_25SM100_MMA_F8F6F4_2x1SM_SSEJSI_SI_fSF_SG_NS4_17integral_constantINS4_4UMMA5MajorELSQ_0EEESR_NSO_INSP_7ScaleInELSS_0EEEST_EEEEEENS4_6LayoutINS5_IJSC_SC_SC_EEENS5_IJNSA_ILi0EEESY_SY_EEEEENS5_IJNS4_10UnderscoreES11_S11_EEEEENS4_28SM100_TMA_2SM_LOAD_MULTICASTENS4_14ComposedLayoutINS4_7SwizzleILi2ELi4ELi3EEENS4_18smem_ptr_flag_bitsILi8EEENSW_INS5_IJNSA_ILi8EEESG_EEENS5_IJSG_SC_EEEEEEEvNS4_8identityES14_S1E_vS1F_EENS_8epilogue10collective18CollectiveEpilogueINS1H_23Sm100TmaWarpSpecializedILi1ELi1ELi32ELb0ELb0EEEJNS5_IJSG_SG_SG_EEENS5_IJNSW_ISG_SC_EES1N_EEESI_SJ_SI_SJ_NS1H_6fusion15FusionCallbacksIS1L_NS1P_17LinearCombinationISI_fSI_fLNS_15FloatRoundStyleE2EEES1M_S1O_JEEENS4_5SM1004TMEM4LOAD26SM100_TMEM_LOAD_32dp32b32xENS4_13SM90_TMA_LOADES1E_NS4_39AutoVectorizingCopyWithAssumedAlignmentILi128EEENS4_14SM90_TMA_STOREES1E_S21_S21_EEEvvEEEEvNT_6ParamsE --------------------------
	.section	.text._ZN7cutlass13device_kernelINS_4gemm6kernel13GemmUniversalIN4cute5tupleIJiiiiEEENS1_10collective13CollectiveMmaINS1_35MainloopSm100TmaUmmaWarpSpecializedILi36ELi2ELi4ENS5_IJNS4_1CILi4EEESB_NSA_ILi1EEEEEEEENS5_IJNSA_ILi128EEENSA_ILi64EEESG_EEENS_12float_e4m3_tENS5_IJlSC_lEEESI_SJ_NS4_8TiledMMAINS4_8MMA_AtomIJNS4_10MMA_TraitsINS4_25SM100_MMA_F8F6F4_2x1SM_SSEJSI_SI_fSF_SG_NS4_17integral_constantINS4_4UMMA5MajorELSQ_0EEESR_NSO_INSP_7ScaleInELSS_0EEEST_EEEEEENS4_6LayoutINS5_IJSC_SC_SC_EEENS5_IJNSA_ILi0EEESY_SY_EEEEENS5_IJNS4_10UnderscoreES11_S11_EEEEENS4_28SM100_TMA_2SM_LOAD_MULTICASTENS4_14ComposedLayoutINS4_7SwizzleILi2ELi4ELi3EEENS4_18smem_ptr_flag_bitsILi8EEENSW_INS5_IJNSA_ILi8EEESG_EEENS5_IJSG_SC_EEEEEEEvNS4_8identityES14_S1E_vS1F_EENS_8epilogue10collective18CollectiveEpilogueINS1H_23Sm100TmaWarpSpecializedILi1ELi1ELi32ELb0ELb0EEEJNS5_IJSG_SG_SG_EEENS5_IJNSW_ISG_SC_EES1N_EEESI_SJ_SI_SJ_NS1H_6fusion15FusionCallbacksIS1L_NS1P_17LinearCombinationISI_fSI_fLNS_15FloatRoundStyleE2EEES1M_S1O_JEEENS4_5SM1004TMEM4LOAD26SM100_TMEM_LOAD_32dp32b32xENS4_13SM90_TMA_LOADES1E_NS4_39AutoVectorizingCopyWithAssumedAlignmentILi128EEENS4_14SM90_TMA_STOREES1E_S21_S21_EEEvvEEEEvNT_6ParamsE,"ax",@progbits
	.align	128
.text._ZN7cutlass13device_kernelINS_4gemm6kernel13GemmUniversalIN4cute5tupleIJiiiiEEENS1_10collective13CollectiveMmaINS1_35MainloopSm100TmaUmmaWarpSpecializedILi36ELi2ELi4ENS5_IJNS4_1CILi4EEESB_NSA_ILi1EEEEEEEENS5_IJNSA_ILi128EEENSA_ILi64EEESG_EEENS_12float_e4m3_tENS5_IJlSC_lEEESI_SJ_NS4_8TiledMMAINS4_8MMA_AtomIJNS4_10MMA_TraitsINS4_25SM100_MMA_F8F6F4_2x1SM_SSEJSI_SI_fSF_SG_NS4_17integral_constantINS4_4UMMA5MajorELSQ_0EEESR_NSO_INSP_7ScaleInELSS_0EEEST_EEEEEENS4_6LayoutINS5_IJSC_SC_SC_EEENS5_IJNSA_ILi0EEESY_SY_EEEEENS5_IJNS4_10UnderscoreES11_S11_EEEEENS4_28SM100_TMA_2SM_LOAD_MULTICASTENS4_14ComposedLayoutINS4_7SwizzleILi2ELi4ELi3EEENS4_18smem_ptr_flag_bitsILi8EEENSW_INS5_IJNSA_ILi8EEESG_EEENS5_IJSG_SC_EEEEEEEvNS4_8identityES14_S1E_vS1F_EENS_8epilogue10collective18CollectiveEpilogueINS1H_23Sm100TmaWarpSpecializedILi1ELi1ELi32ELb0ELb0EEEJNS5_IJSG_SG_SG_EEENS5_IJNSW_ISG_SC_EES1N_EEESI_SJ_SI_SJ_NS1H_6fusion15FusionCallbacksIS1L_NS1P_17LinearCombinationISI_fSI_fLNS_15FloatRoundStyleE2EEES1M_S1O_JEEENS4_5SM1004TMEM4LOAD26SM100_TMEM_LOAD_32dp32b32xENS4_13SM90_TMA_LOADES1E_NS4_39AutoVectorizingCopyWithAssumedAlignmentILi128EEENS4_14SM90_TMA_STOREES1E_S21_S21_EEEvvEEEEvNT_6ParamsE:
        .type           _ZN7cutlass13device_kernelINS_4gemm6kernel13GemmUniversalIN4cute5tupleIJiiiiEEENS1_10collective13CollectiveMmaINS1_35MainloopSm100TmaUmmaWarpSpecializedILi36ELi2ELi4ENS5_IJNS4_1CILi4EEESB_NSA_ILi1EEEEEEEENS5_IJNSA_ILi128EEENSA_ILi64EEESG_EEENS_12float_e4m3_tENS5_IJlSC_lEEESI_SJ_NS4_8TiledMMAINS4_8MMA_AtomIJNS4_10MMA_TraitsINS4_25SM100_MMA_F8F6F4_2x1SM_SSEJSI_SI_fSF_SG_NS4_17integral_constantINS4_4UMMA5MajorELSQ_0EEESR_NSO_INSP_7ScaleInELSS_0EEEST_EEEEEENS4_6LayoutINS5_IJSC_SC_SC_EEENS5_IJNSA_ILi0EEESY_SY_EEEEENS5_IJNS4_10UnderscoreES11_S11_EEEEENS4_28SM100_TMA_2SM_LOAD_MULTICASTENS4_14ComposedLayoutINS4_7SwizzleILi2ELi4ELi3EEENS4_18smem_ptr_flag_bitsILi8EEENSW_INS5_IJNSA_ILi8EEESG_EEENS5_IJSG_SC_EEEEEEEvNS4_8identityES14_S1E_vS1F_EENS_8epilogue10collective18CollectiveEpilogueINS1H_23Sm100TmaWarpSpecializedILi1ELi1ELi32ELb0ELb0EEEJNS5_IJSG_SG_SG_EEENS5_IJNSW_ISG_SC_EES1N_EEESI_SJ_SI_SJ_NS1H_6fusion15FusionCallbacksIS1L_NS1P_17LinearCombinationISI_fSI_fLNS_15FloatRoundStyleE2EEES1M_S1O_JEEENS4_5SM1004TMEM4LOAD26SM100_TMEM_LOAD_32dp32b32xENS4_13SM90_TMA_LOADES1E_NS4_39AutoVectorizingCopyWithAssumedAlignmentILi128EEENS4_14SM90_TMA_STOREES1E_S21_S21_EEEvvEEEEvNT_6ParamsE,@function
        .size           _ZN7cutlass13device_kernelINS_4gemm6kernel13GemmUniversalIN4cute5tupleIJiiiiEEENS1_10collective13CollectiveMmaINS1_35MainloopSm100TmaUmmaWarpSpecializedILi36ELi2ELi4ENS5_IJNS4_1CILi4EEESB_NSA_ILi1EEEEEEEENS5_IJNSA_ILi128EEENSA_ILi64EEESG_EEENS_12float_e4m3_tENS5_IJlSC_lEEESI_SJ_NS4_8TiledMMAINS4_8MMA_AtomIJNS4_10MMA_TraitsINS4_25SM100_MMA_F8F6F4_2x1SM_SSEJSI_SI_fSF_SG_NS4_17integral_constantINS4_4UMMA5MajorELSQ_0EEESR_NSO_INSP_7ScaleInELSS_0EEEST_EEEEEENS4_6LayoutINS5_IJSC_SC_SC_EEENS5_IJNSA_ILi0EEESY_SY_EEEEENS5_IJNS4_10UnderscoreES11_S11_EEEEENS4_28SM100_TMA_2SM_LOAD_MULTICASTENS4_14ComposedLayoutINS4_7SwizzleILi2ELi4ELi3EEENS4_18smem_ptr_flag_bitsILi8EEENSW_INS5_IJNSA_ILi8EEESG_EEENS5_IJSG_SC_EEEEEEEvNS4_8identityES14_S1E_vS1F_EENS_8epilogue10collective18CollectiveEpilogueINS1H_23Sm100TmaWarpSpecializedILi1ELi1ELi32ELb0ELb0EEEJNS5_IJSG_SG_SG_EEENS5_IJNSW_ISG_SC_EES1N_EEESI_SJ_SI_SJ_NS1H_6fusion15FusionCallbacksIS1L_NS1P_17LinearCombinationISI_fSI_fLNS_15FloatRoundStyleE2EEES1M_S1O_JEEENS4_5SM1004TMEM4LOAD26SM100_TMEM_LOAD_32dp32b32xENS4_13SM90_TMA_LOADES1E_NS4_39AutoVectorizingCopyWithAssumedAlignmentILi128EEENS4_14SM90_TMA_STOREES1E_S21_S21_EEEvvEEEEvNT_6ParamsE,(.L_x_246 - _ZN7cutlass13device_kernelINS_4gemm6kernel13GemmUniversalIN4cute5tupleIJiiiiEEENS1_10collective13CollectiveMmaINS1_35MainloopSm100TmaUmmaWarpSpecializedILi36ELi2ELi4ENS5_IJNS4_1CILi4EEESB_NSA_ILi1EEEEEEEENS5_IJNSA_ILi128EEENSA_ILi64EEESG_EEENS_12float_e4m3_tENS5_IJlSC_lEEESI_SJ_NS4_8TiledMMAINS4_8MMA_AtomIJNS4_10MMA_TraitsINS4_25SM100_MMA_F8F6F4_2x1SM_SSEJSI_SI_fSF_SG_NS4_17integral_constantINS4_4UMMA5MajorELSQ_0EEESR_NSO_INSP_7ScaleInELSS_0EEEST_EEEEEENS4_6LayoutINS5_IJSC_SC_SC_EEENS5_IJNSA_ILi0EEESY_SY_EEEEENS5_IJNS4_10UnderscoreES11_S11_EEEEENS4_28SM100_TMA_2SM_LOAD_MULTICASTENS4_14ComposedLayoutINS4_7SwizzleILi2ELi4ELi3EEENS4_18smem_ptr_flag_bitsILi8EEENSW_INS5_IJNSA_ILi8EEESG_EEENS5_IJSG_SC_EEEEEEEvNS4_8identityES14_S1E_vS1F_EENS_8epilogue10collective18CollectiveEpilogueINS1H_23Sm100TmaWarpSpecializedILi1ELi1ELi32ELb0ELb0EEEJNS5_IJSG_SG_SG_EEENS5_IJNSW_ISG_SC_EES1N_EEESI_SJ_SI_SJ_NS1H_6fusion15FusionCallbacksIS1L_NS1P_17LinearCombinationISI_fSI_fLNS_15FloatRoundStyleE2EEES1M_S1O_JEEENS4_5SM1004TMEM4LOAD26SM100_TMEM_LOAD_32dp32b32xENS4_13SM90_TMA_LOADES1E_NS4_39AutoVectorizingCopyWithAssumedAlignmentILi128EEENS4_14SM90_TMA_STOREES1E_S21_S21_EEEvvEEEEvNT_6ParamsE)
        .other          _ZN7cutlass13device_kernelINS_4gemm6kernel13GemmUniversalIN4cute5tupleIJiiiiEEENS1_10collective13CollectiveMmaINS1_35MainloopSm100TmaUmmaWarpSpecializedILi36ELi2ELi4ENS5_IJNS4_1CILi4EEESB_NSA_ILi1EEEEEEEENS5_IJNSA_ILi128EEENSA_ILi64EEESG_EEENS_12float_e4m3_tENS5_IJlSC_lEEESI_SJ_NS4_8TiledMMAINS4_8MMA_AtomIJNS4_10MMA_TraitsINS4_25SM100_MMA_F8F6F4_2x1SM_SSEJSI_SI_fSF_SG_NS4_17integral_constantINS4_4UMMA5MajorELSQ_0EEESR_NSO_INSP_7ScaleInELSS_0EEEST_EEEEEENS4_6LayoutINS5_IJSC_SC_SC_EEENS5_IJNSA_ILi0EEESY_SY_EEEEENS5_IJNS4_10UnderscoreES11_S11_EEEEENS4_28SM100_TMA_2SM_LOAD_MULTICASTENS4_14ComposedLayoutINS4_7SwizzleILi2ELi4ELi3EEENS4_18smem_ptr_flag_bitsILi8EEENSW_INS5_IJNSA_ILi8EEESG_EEENS5_IJSG_SC_EEEEEEEvNS4_8identityES14_S1E_vS1F_EENS_8epilogue10collective18CollectiveEpilogueINS1H_23Sm100TmaWarpSpecializedILi1ELi1ELi32ELb0ELb0EEEJNS5_IJSG_SG_SG_EEENS5_IJNSW_ISG_SC_EES1N_EEESI_SJ_SI_SJ_NS1H_6fusion15FusionCallbacksIS1L_NS1P_17LinearCombinationISI_fSI_fLNS_15FloatRoundStyleE2EEES1M_S1O_JEEENS4_5SM1004TMEM4LOAD26SM100_TMEM_LOAD_32dp32b32xENS4_13SM90_TMA_LOADES1E_NS4_39AutoVectorizingCopyWithAssumedAlignmentILi128EEENS4_14SM90_TMA_STOREES1E_S21_S21_EEEvvEEEEvNT_6ParamsE,@"STO_CUDA_ENTRY STV_DEFAULT"
_ZN7cutlass13device_kernelINS_4gemm6kernel13GemmUniversalIN4cute5tupleIJiiiiEEENS1_10collective13CollectiveMmaINS1_35MainloopSm100TmaUmmaWarpSpecializedILi36ELi2ELi4ENS5_IJNS4_1CILi4EEESB_NSA_ILi1EEEEEEEENS5_IJNSA_ILi128EEENSA_ILi64EEESG_EEENS_12float_e4m3_tENS5_IJlSC_lEEESI_SJ_NS4_8TiledMMAINS4_8MMA_AtomIJNS4_10MMA_TraitsINS4_25SM100_MMA_F8F6F4_2x1SM_SSEJSI_SI_fSF_SG_NS4_17integral_constantINS4_4UMMA5MajorELSQ_0EEESR_NSO_INSP_7ScaleInELSS_0EEEST_EEEEEENS4_6LayoutINS5_IJSC_SC_SC_EEENS5_IJNSA_ILi0EEESY_SY_EEEEENS5_IJNS4_10UnderscoreES11_S11_EEEEENS4_28SM100_TMA_2SM_LOAD_MULTICASTENS4_14ComposedLayoutINS4_7SwizzleILi2ELi4ELi3EEENS4_18smem_ptr_flag_bitsILi8EEENSW_INS5_IJNSA_ILi8EEESG_EEENS5_IJSG_SC_EEEEEEEvNS4_8identityES14_S1E_vS1F_EENS_8epilogue10collective18CollectiveEpilogueINS1H_23Sm100TmaWarpSpecializedILi1ELi1ELi32ELb0ELb0EEEJNS5_IJSG_SG_SG_EEENS5_IJNSW_ISG_SC_EES1N_EEESI_SJ_SI_SJ_NS1H_6fusion15FusionCallbacksIS1L_NS1P_17LinearCombinationISI_fSI_fLNS_15FloatRoundStyleE2EEES1M_S1O_JEEENS4_5SM1004TMEM4LOAD26SM100_TMEM_LOAD_32dp32b32xENS4_13SM90_TMA_LOADES1E_NS4_39AutoVectorizingCopyWithAssumedAlignmentILi128EEENS4_14SM90_TMA_STOREES1E_S21_S21_EEEvvEEEEvNT_6ParamsE:
[----:B------:R-:W1:Y:S01]  /*0000*/  LDC R1, c[0x0][0x37c] ;  /* 0x0000df00ff017b82 */ /* 0x000e620000000800 */
[----:B------:R-:W2:Y:S01]  /*0010*/  S2R R69, SR_TID.X ;  /* 0x0000000000457919 */ /* 0x000ea20000002100 */
[----:B------:R-:W3:Y:S06]  /*0020*/  LDCU.64 UR6, c[0x0][0x890] ;  /* 0x00011200ff0677ac */ /* 0x000eec0008000a00 */
[----:B------:R-:W4:Y:S01]  /*0030*/  S2UR UR54, SR_CgaCtaId ;  /* 0x00000000003679c3 */ /* 0x000f220000008800 */
[----:B------:R-:W-:Y:S01]  /*0040*/  PRMT R80, RZ, 0x7610, R80 ;  /* 0x00007610ff507816 */ /* 0x000fe20000000050 */
[----:B------:R-:W1:Y:S01]  /*0050*/  LDCU.64 UR52, c[0x0][0x358] ;  /* 0x00006b00ff3477ac */ /* 0x000e620008000a00 */
[----:B------:R-:W-:-:S02]  /*0060*/  ELECT P0, URZ, PT ;  /* 0x0000000000ff782f */ /* 0x000fc40003800000 */
[----:B---3--:R-:W-:-:S04]  /*0070*/  ISETP.NE.U32.AND P1, PT, RZ, UR6, PT ;  /* 0x00000006ff007c0c */ /* 0x008fc8000bf25070 */
[----:B------:R-:W-:Y:S01]  /*0080*/  ISETP.NE.AND.EX P2, PT, RZ, UR7, PT, P1 ;  /* 0x00000007ff007c0c */ /* 0x000fe2000bf45310 */
[----:B----4-:R-:W-:Y:S02]  /*0090*/  ULOP3.LUT UR18, UR54, 0x1, URZ, 0xc0, !UPT ;  /* 0x0000000136127892 */ /* 0x010fe4000f8ec0ff */
[----:B------:R-:W-:Y:S01]  /*00a0*/  ULOP3.LUT UR17, UR54, 0x1, URZ, 0x3c, !UPT ;  /* 0x0000000136117892 */ /* 0x000fe2000f8e3cff */
[----:B--2---:R-:W-:-:S05]  /*00b0*/  SHF.R.U32.HI R81, RZ, 0x5, R69 ;  /* 0x00000005ff517819 */ /* 0x004fca0000011645 */
[----:B------:R-:W2:Y:S02]  /*00c0*/  SHFL.IDX PT, R0, R81, RZ, 0x1f ;  /* 0x00001fff51007589 */ /* 0x000ea400000e0000 */
[----:B--2---:R-:W-:Y:S02]  /*00d0*/  R2UR UR11, R0 ;  /* 0x00000000000b72ca */ /* 0x004fe400000e0000 */
[----:B-1----:R-:W-:Y:S05]  /*00e0*/  @P2 BRA `(.L_x_0) ;  /* 0x00000000002c2947 */ /* 0x002fea0003800000 */
[----:B------:R-:W1:Y:S02]  /*00f0*/  LDCU.64 UR4, c[0x0][0x888] ;  /* 0x00011100ff0477ac */ /* 0x000e640008000a00 */
[----:B-1----:R-:W-:-:S04]  /*0100*/  UISETP.NE.U32.AND UP0, UPT, UR4, URZ, UPT ;  /* 0x000000ff0400728c */ /* 0x002fc8000bf05070 */
[----:B------:R-:W-:-:S09]  /*0110*/  UISETP.NE.AND.EX UP0, UPT, UR5, URZ, UPT, UP0 ;  /* 0x000000ff0500728c */ /* 0x000fd2000bf05300 */
[----:B------:R-:W-:Y:S05]  /*0120*/  BRA.U !UP0, `(.L_x_1) ;  /* 0x0000000108107547 */ /* 0x000fea000b800000 */
[----:B------:R-:W1:Y:S02]  /*0130*/  LDC.64 R2, c[0x0][0x888] ;  /* 0x00022200ff027b82 */ /* 0x000e640000000a00 */
[----:B-1----:R1:W5:Y:S01]  /*0140*/  LDG.E R39, desc[UR52][R2.64] ;  /* 0x0000003402277981 */ /* 0x002362000c1e1900 */
[----:B------:R-:W-:Y:S01]  /*0150*/  HFMA2 R80, -RZ, RZ, 0, 5.9604644775390625e-08 ;  /* 0x00000001ff507431 */ /* 0x000fe200000001ff */
[----:B------:R-:W-:Y:S05]  /*0160*/  BRA `(.L_x_0) ;  /* 0x00000000000c7947 */ /* 0x000fea0003800000 */
.L_x_1:
[----:B------:R-:W1:Y:S01]  /*0170*/  LDCU UR4, c[0x0][0x880] ;  /* 0x00011000ff0477ac */ /* 0x000e620008000800 */
[----:B------:R-:W-:Y:S01]  /*0180*/  HFMA2 R80, -RZ, RZ, 0, 5.9604644775390625e-08 ;  /* 0x00000001ff507431 */ /* 0x000fe200000001ff */
[----:B-1----:R-:W-:-:S07]  /*0190*/  MOV R39, UR4 ;  /* 0x0000000400277c02 */ /* 0x002fce0008000f00 */
.L_x_0:
[----:B------:R-:W2:Y:S02]  /*01a0*/  LDCU.64 UR4, c[0x0][0x8b0] ;  /* 0x00011600ff0477ac */ /* 0x000ea40008000a00 */
[----:B--2---:R-:W-:-:S04]  /*01b0*/  UISETP.NE.U32.AND UP0, UPT, UR4, URZ, UPT ;  /* 0x000000ff0400728c */ /* 0x004fc8000bf05070 */
[----:B------:R-:W-:-:S09]  /*01c0*/  UISETP.NE.AND.EX UP0, UPT, UR5, URZ, UPT, UP0 ;  /* 0x000000ff0500728c */ /* 0x000fd2000bf05300 */
[----:B------:R-:W-:Y:S05]  /*01d0*/  BRA.U UP0, `(.L_x_2) ;  /* 0x0000000100247547 */ /* 0x000fea000b800000 */
[----:B------:R-:W2:Y:S02]  /*01e0*/  LDCU.64 UR4, c[0x0][0x8a8] ;  /* 0x00011500ff0477ac */ /* 0x000ea40008000a00 */
[----:B--2---:R-:W-:-:S04]  /*01f0*/  UISETP.NE.U32.AND UP0, UPT, UR4, URZ, UPT ;  /* 0x000000ff0400728c */ /* 0x004fc8000bf05070 */
[----:B------:R-:W-:-:S09]  /*0200*/  UISETP.NE.AND.EX UP0, UPT, UR5, URZ, UPT, UP0 ;  /* 0x000000ff0500728c */ /* 0x000fd2000bf05300 */
[----:B------:R-:W-:Y:S05]  /*0210*/  BRA.U !UP0, `(.L_x_3) ;  /* 0x00000001080c7547 */ /* 0x000fea000b800000 */
[----:B-1----:R-:W1:Y:S02]  /*0220*/  LDC.64 R2, c[0x0][0x8a8] ;  /* 0x00022a00ff027b82 */ /* 0x002e640000000a00 */
[----:B-1----:R2:W5:Y:S01]  /*0230*/  LDG.E R38, desc[UR52][R2.64] ;  /* 0x0000003402267981 */ /* 0x002562000c1e1900 */
[----:B------:R-:W-:Y:S05]  /*0240*/  BRA `(.L_x_2) ;  /* 0x0000000000087947 */ /* 0x000fea0003800000 */
.L_x_3:
[----:B------:R-:W2:Y:S02]  /*0250*/  LDCU UR4, c[0x0][0x8a0] ;  /* 0x00011400ff0477ac */ /* 0x000ea40008000800 */
[----:B--2---:R-:W-:Y:S02]  /*0260*/  MOV R38, UR4 ;  /* 0x0000000400267c02 */ /* 0x004fe40008000f00 */
.L_x_2:
[----:B------:R-:W-:Y:S01]  /*0270*/  IMAD.U32 R0, RZ, RZ, UR11 ;  /* 0x0000000bff007e24 */ /* 0x000fe2000f8e00ff */
[----:B------:R-:W-:Y:S04]  /*0280*/  BSSY.RECONVERGENT B0, `(.L_x_4) ;  /* 0x000000c000007945 */ /* 0x000fe80003800200 */
[C---:B------:R-:W-:Y:S02]  /*0290*/  ISETP.NE.OR P3, PT, R0.reuse, 0x1, !P0 ;  /* 0x000000010000780c */ /* 0x040fe40004765670 */
[----:B------:R-:W-:-:S11]  /*02a0*/  ISETP.NE.OR P2, PT, R0, 0x3, !P0 ;  /* 0x000000030000780c */ /* 0x000fd60004745670 */
[----:B------:R-:W-:Y:S05]  /*02b0*/  @P3 BRA `(.L_x_5) ;  /* 0x0000000000203947 */ /* 0x000fea0003800000 */
[----:B------:R-:W3:Y:S02]  /*02c0*/  LDCU.64 UR4, c[0x0][0x348] ;  /* 0x00006900ff0477ac */ /* 0x000ee40008000a00 */
[----:B---3--:R-:W-:Y:S02]  /*02d0*/  UIADD3 UR8, UP1, UPT, UR4, 0x80, URZ ;  /* 0x0000008004087890 */ /* 0x008fe4000ff3e0ff */
[----:B------:R-:W-:Y:S02]  /*02e0*/  UIADD3 UR4, UP0, UPT, UR4, 0x180, URZ ;  /* 0x0000018004047890 */ /* 0x000fe4000ff1e0ff */
[----:B------:R-:W-:Y:S02]  /*02f0*/  UIADD3.X UR9, UPT, UPT, URZ, UR5, URZ, UP1, !UPT ;  /* 0x00000005ff097290 */ /* 0x000fe40008ffe4ff */
[----:B------:R-:W-:-:S07]  /*0300*/  UIADD3.X UR5, UPT, UPT, URZ, UR5, URZ, UP0, !UPT ;  /* 0x00000005ff057290 */ /* 0x000fce00087fe4ff */
[----:B------:R3:W-:Y:S02]  /*0310*/  UTMACCTL.PF [UR8] ;  /* 0x00000000080079b9 */ /* 0x0007e40008040000 */
[----:B------:R3:W-:Y:S02]  /*0320*/  UTMACCTL.PF [UR4] ;  /* 0x00000000040079b9 */ /* 0x0007e40008040000 */
[----:B---3--:R-:W-:Y:S01]  /*0330*/  NOP ;  /* 0x0000000000007918 */ /* 0x008fe20000000000 */
.L_x_5:
[----:B------:R-:W-:Y:S05]  /*0340*/  BSYNC.RECONVERGENT B0 ;  /* 0x0000000000007941 */ /* 0x000fea0003800200 */
.L_x_4:
[----:B------:R-:W-:Y:S04]  /*0350*/  BSSY.RECONVERGENT B0, `(.L_x_6) ;  /* 0x000000a000007945 */ /* 0x000fe80003800200 */
        /* <DEDUP_REMOVED lines=9> */
.L_x_7:
[----:B------:R-:W-:Y:S05]  /*03f0*/  BSYNC.RECONVERGENT B0 ;  /* 0x0000000000007941 */ /* 0x000fea0003800200 */
.L_x_6:
[----:B------:R-:W3:Y:S01]  /*0400*/  LDCU.64 UR4, c[0x0][0x888] ;  /* 0x00011100ff0477ac */ /* 0x000ee20008000a00 */
[----:B------:R-:W-:Y:S01]  /*0410*/  ISETP.NE.AND.EX P1, PT, RZ, UR7, PT, P1 ;  /* 0x00000007ff007c0c */ /* 0x000fe2000bf25310 */
[----:B------:R-:W-:Y:S01]  /*0420*/  UPLOP3.LUT UP3, UPT, UPT, UPT, UPT, 0x80, 0x8 ;  /* 0x000000000008789c */ /* 0x000fe20003f6f070 */
[----:B---3--:R-:W-:-:S04]  /*0430*/  ISETP.NE.U32.AND P2, PT, RZ, UR4, PT ;  /* 0x00000004ff007c0c */ /* 0x008fc8000bf45070 */
[----:B------:R-:W-:-:S13]  /*0440*/  ISETP.NE.AND.EX P2, PT, RZ, UR5, PT, P2 ;  /* 0x00000005ff007c0c */ /* 0x000fda000bf45320 */
[----:B------:R-:W-:Y:S05]  /*0450*/  @P2 BRA P1, `(.L_x_8) ;  /* 0x0000000000282947 */ /* 0x000fea0000800000 */
[----:B------:R-:W-:Y:S01]  /*0460*/  UISETP.NE.U32.AND UP0, UPT, UR6, URZ, UPT ;  /* 0x000000ff0600728c */ /* 0x000fe2000bf05070 */
[----:B-----5:R-:W-:Y:S01]  /*0470*/  FSETP.NEU.AND P1, PT, R39, RZ, PT ;  /* 0x000000ff2700720b */ /* 0x020fe20003f2d000 */
[----:B------:R-:W-:Y:S02]  /*0480*/  UISETP.NE.U32.AND UP2, UPT, UR4, URZ, UPT ;  /* 0x000000ff0400728c */ /* 0x000fe4000bf45070 */
[----:B------:R-:W-:Y:S02]  /*0490*/  UISETP.NE.AND.EX UP1, UPT, UR7, URZ, UPT, UP0 ;  /* 0x000000ff0700728c */ /* 0x000fe4000bf25300 */
[----:B------:R-:W-:-:S04]  /*04a0*/  UISETP.NE.AND.EX UP0, UPT, UR5, URZ, UPT, UP2 ;  /* 0x000000ff0500728c */ /* 0x000fc8000bf05320 */
[----:B------:R-:W-:-:S04]  /*04b0*/  USEL UR4, URZ, 0xffffffff, UP0 ;  /* 0xffffffffff047887 */ /* 0x000fc80008000000 */
[----:B------:R-:W-:Y:S01]  /*04c0*/  VOTEU.ANY UP0, P1 ;  /* 0x0000000000ff7886 */ /* 0x000fe20000800100 */
[----:B------:R-:W-:-:S04]  /*04d0*/  @!UP1 USEL UR4, URZ, 0xffffffff, UP0 ;  /* 0xffffffffff049887 */ /* 0x000fc80008000000 */
[----:B------:R-:W-:-:S04]  /*04e0*/  ULOP3.LUT UR4, UR4, 0x1, URZ, 0xc0, !UPT ;  /* 0x0000000104047892 */ /* 0x000fc8000f8ec0ff */
[----:B------:R-:W-:-:S11]  /*04f0*/  UISETP.NE.U32.AND UP3, UPT, UR4, 0x1, UPT ;  /* 0x000000010400788c */ /* 0x000fd6000bf65070 */
.L_x_8:
[----:B------:R-:W3:Y:S01]  /*0500*/  SHFL.IDX PT, R0, R81, RZ, 0x1f ;  /* 0x00001fff51007589 */ /* 0x000ee200000e0000 */
[----:B------:R-:W-:-:S04]  /*0510*/  UISETP.NE.AND UP0, UPT, UR11, 0x2, UPT ;  /* 0x000000020b00788c */ /* 0x000fc8000bf05270 */
[----:B------:R-:W-:Y:S02]  /*0520*/  UISETP.EQ.AND UP1, UPT, UR18, URZ, !UP0 ;  /* 0x000000ff1200728c */ /* 0x000fe4000c722270 */
[----:B------:R-:W-:-:S04]  /*0530*/  USEL UR26, URZ, 0x1, UP0 ;  /* 0x00000001ff1a7887 */ /* 0x000fc80008000000 */
[----:B------:R-:W-:Y:S02]  /*0540*/  PLOP3.LUT P3, PT, P0, PT, UP1, 0x80, 0x8 ;  /* 0x000000000008781c */ /* 0x000fe4000076f018 */
[----:B---3--:R-:W-:-:S13]  /*0550*/  ISETP.NE.AND P1, PT, R0, RZ, PT ;  /* 0x000000ff0000720c */ /* 0x008fda0003f25270 */
[----:B------:R-:W-:Y:S05]  /*0560*/  @P1 BRA `(.L_x_9) ;  /* 0x0000000400601947 */ /* 0x000fea0003800000 */
[----:B------:R-:W-:Y:S01]  /*0570*/  ELECT P1, URZ, PT ;  /* 0x0000000000ff782f */ /* 0x000fe20003820000 */
[----:B------:R-:W-:-:S12]  /*0580*/  BSSY.RECONVERGENT B0, `(.L_x_9) ;  /* 0x0000056000007945 */ /* 0x000fd80003800200 */
[----:B------:R-:W-:Y:S05]  /*0590*/  @!P1 BRA `(.L_x_10) ;  /* 0x0000000400509947 */ /* 0x000fea0003800000 */
[----:B------:R-:W-:Y:S01]  /*05a0*/  UMOV UR6, 0x400 ;  /* 0x0000040000067882 */ /* 0x000fe20000000000 */
[----:B------:R-:W-:Y:S01]  /*05b0*/  UMOV UR5, 0x1 ;  /* 0x0000000100057882 */ /* 0x000fe20000000000 */
[----:B------:R-:W-:Y:S01]  /*05c0*/  UMOV UR4, 0x5 ;  /* 0x0000000500047882 */ /* 0x000fe20000000000 */
[----:B------:R-:W-:Y:S02]  /*05d0*/  ULEA UR6, UR54, UR6, 0x18 ;  /* 0x0000000636067291 */ /* 0x000fe4000f8ec0ff */
[----:B------:R-:W-:-:S04]  /*05e0*/  UIADD3 UR8, UPT, UPT, -UR5, 0x100000, URZ ;  /* 0x0010000005087890 */ /* 0x000fc8000fffe1ff */
[----:B------:R-:W-:Y:S02]  /*05f0*/  USHF.L.U32 UR9, UR8, 0xb, URZ ;  /* 0x0000000b08097899 */ /* 0x000fe400080006ff */
[----:B------:R-:W-:Y:S02]  /*0600*/  USHF.L.U32 UR8, UR8, 0x1, URZ ;  /* 0x0000000108087899 */ /* 0x000fe400080006ff */
[----:B------:R-:W-:-:S04]  /*0610*/  UIADD3 UR4, UPT, UPT, -UR4, 0x100000, URZ ;  /* 0x0010000004047890 */ /* 0x000fc8000fffe1ff */
[----:B------:R-:W-:Y:S02]  /*0620*/  USHF.L.U32 UR5, UR4, 0xb, URZ ;  /* 0x0000000b04057899 */ /* 0x000fe400080006ff */
[----:B------:R-:W-:Y:S01]  /*0630*/  USHF.L.U32 UR4, UR4, 0x1, URZ ;  /* 0x0000000104047899 */ /* 0x000fe200080006ff */
[----:B------:R-:W3:Y:S03]  /*0640*/  FENCE.VIEW.ASYNC.S ;  /* 0x00000000000073c6 */ /* 0x000ee60000000000 */
[----:B---3--:R3:W4:Y:S08]  /*0650*/  SYNCS.EXCH.64 URZ, [UR6], UR8 ;  /* 0x0000000806ff75b2 */ /* 0x0087300008000100 */
[----:B------:R3:W1:Y:S01]  /*0660*/  SYNCS.EXCH.64 URZ, [UR6+0x120], UR4 ;  /* 0x0001200406ff75b2 */ /* 0x0006620008000100 */
        /* <DEDUP_REMOVED lines=69> */
[----:B------:R3:W1:Y:S02]  /*0ac0*/  SYNCS.EXCH.64 URZ, [UR6+0x238], UR4 ;  /* 0x0002380406ff75b2 */ /* 0x0006640008000100 */
[----:B---34-:R-:W-:Y:S01]  /*0ad0*/  NOP ;  /* 0x0000000000007918 */ /* 0x018fe20000000000 */
.L_x_10:
[----:B------:R-:W-:Y:S05]  /*0ae0*/  BSYNC.RECONVERGENT B0 ;  /* 0x0000000000007941 */ /* 0x000fea0003800200 */
.L_x_9:
[----:B------:R-:W3:Y:S01]  /*0af0*/  SHFL.IDX PT, R0, R81, RZ, 0x1f ;  /* 0x00001fff51007589 */ /* 0x000ee200000e0000 */
[----:B------:R-:W-:Y:S01]  /*0b00*/  NOP ;  /* 0x0000000000007918 */ /* 0x000fe20000000000 */
[----:B---3--:R-:W-:-:S13]  /*0b10*/  ISETP.NE.AND P1, PT, R0, 0x1, PT ;  /* 0x000000010000780c */ /* 0x008fda0003f25270 */
[----:B------:R-:W-:Y:S05]  /*0b20*/  @P1 BRA `(.L_x_11) ;  /* 0x00000000003c1947 */ /* 0x000fea0003800000 */
        /* <DEDUP_REMOVED lines=10> */
[----:B------:R-:W-:Y:S01]  /*0bd0*/  ELECT P1, URZ, PT ;  /* 0x0000000000ff782f */ /* 0x000fe20003820000 */
[----:B------:R-:W3:Y:S02]  /*0be0*/  FENCE.VIEW.ASYNC.S ;  /* 0x00000000000073c6 */ /* 0x000ee40000000000 */
[----:B---3--:R3:W4:Y:S08]  /*0bf0*/  SYNCS.EXCH.64 URZ, [UR6+0x240], UR8 ;  /* 0x0002400806ff75b2 */ /* 0x0087300008000100 */
[----:B------:R3:W1:Y:S01]  /*0c00*/  SYNCS.EXCH.64 URZ, [UR6+0x248], UR4 ;  /* 0x0002480406ff75b2 */ /* 0x0006620008000100 */
[----:B------:R-:W-:Y:S01]  /*0c10*/  NOP ;  /* 0x0000000000007918 */ /* 0x000fe20000000000 */
.L_x_11:
[----:B------:R-:W2:Y:S01]  /*0c20*/  SHFL.IDX PT, R0, R81, RZ, 0x1f ;  /* 0x00001fff51007589 */ /* 0x000ea200000e0000 */
[----:B------:R-:W-:Y:S01]  /*0c30*/  NOP ;  /* 0x0000000000007918 */ /* 0x000fe20000000000 */
[----:B--2---:R-:W-:-:S13]  /*0c40*/  ISETP.NE.AND P1, PT, R0, 0x3, PT ;  /* 0x000000030000780c */ /* 0x004fda0003f25270 */
[----:B------:R-:W-:Y:S05]  /*0c50*/  @P1 BRA `(.L_x_12) ;  /* 0x00000000002c1947 */ /* 0x000fea0003800000 */
[----:B---3--:R-:W-:Y:S01]  /*0c60*/  UMOV UR5, 0x400 ;  /* 0x0000040000057882 */ /* 0x008fe20000000000 */
[----:B------:R-:W-:Y:S01]  /*0c70*/  UMOV UR4, 0x20 ;  /* 0x0000002000047882 */ /* 0x000fe20000000000 */
[----:B------:R-:W-:Y:S02]  /*0c80*/  ULEA UR5, UR54, UR5, 0x18 ;  /* 0x0000000536057291 */ /* 0x000fe4000f8ec0ff */
[----:B------:R-:W-:-:S04]  /*0c90*/  UIADD3 UR6, UPT, UPT, -UR4, 0x100000, URZ ;  /* 0x0010000004067890 */ /* 0x000fc8000fffe1ff */
[----:B------:R-:W-:Y:S02]  /*0ca0*/  USHF.L.U32 UR7, UR6, 0xb, URZ ;  /* 0x0000000b06077899 */ /* 0x000fe400080006ff */
[----:B------:R-:W-:Y:S01]  /*0cb0*/  USHF.L.U32 UR6, UR6, 0x1, URZ ;  /* 0x0000000106067899 */ /* 0x000fe200080006ff */
[----:B------:R-:W-:Y:S01]  /*0cc0*/  ELECT P1, URZ, PT ;  /* 0x0000000000ff782f */ /* 0x000fe20003820000 */
[----:B------:R-:W2:Y:S10]  /*0cd0*/  FENCE.VIEW.ASYNC.S ;  /* 0x00000000000073c6 */ /* 0x000eb40000000000 */
[----:B--2---:R2:W3:Y:S01]  /*0ce0*/  SYNCS.EXCH.64 URZ, [UR5+0x250], UR6 ;  /* 0x0002500605ff75b2 */ /* 0x0044e20008000100 */
[----:B------:R2:W1:Y:S01]  /*0cf0*/  SYNCS.EXCH.64 URZ, [UR5+0x258], UR6 ;  /* 0x0002580605ff75b2 */ /* 0x0004620008000100 */
[----:B------:R-:W-:Y:S01]  /*0d00*/  NOP ;  /* 0x0000000000007918 */ /* 0x000fe20000000000 */
.L_x_12:
[----:B------:R-:W4:Y:S01]  /*0d10*/  SHFL.IDX PT, R0, R81, RZ, 0x1f ;  /* 0x00001fff51007589 */ /* 0x000f2200000e0000 */
[----:B------:R-:W-:Y:S01]  /*0d20*/  NOP ;  /* 0x0000000000007918 */ /* 0x000fe20000000000 */
[----:B----4-:R-:W-:-:S13]  /*0d30*/  ISETP.NE.AND P1, PT, R0, 0x4, PT ;  /* 0x000000040000780c */ /* 0x010fda0003f25270 */
[----:B------:R-:W-:Y:S05]  /*0d40*/  @P1 BRA `(.L_x_13) ;  /* 0x0000000000481947 */ /* 0x000fea0003800000 */
[----:B--23--:R-:W-:Y:S01]  /*0d50*/  UMOV UR6, 0xe20 ;  /* 0x00000e2000067882 */ /* 0x00cfe20000000000 */
[----:B------:R-:W-:Y:S01]  /*0d60*/  UMOV UR5, 0x400 ;  /* 0x0000040000057882 */ /* 0x000fe20000000000 */
[----:B------:R-:W-:Y:S01]  /*0d70*/  USEL UR6, UR6, 0xc20, UP3 ;  /* 0x00000c2006067887 */ /* 0x000fe20009800000 */
        /* <DEDUP_REMOVED lines=9> */
[----:B------:R-:W2:Y:S02]  /*0e10*/  FENCE.VIEW.ASYNC.S ;  /* 0x00000000000073c6 */ /* 0x000ea40000000000 */
[----:B--2---:R4:W2:Y:S08]  /*0e20*/  SYNCS.EXCH.64 URZ, [UR5+0x260], UR8 ;  /* 0x0002600805ff75b2 */ /* 0x0048b00008000100 */
[----:B------:R4:W3:Y:S01]  /*0e30*/  SYNCS.EXCH.64 URZ, [UR5+0x270], UR6 ;  /* 0x0002700605ff75b2 */ /* 0x0008e20008000100 */
[----:B------:R4:W1:Y:S01]  /*0e40*/  SYNCS.EXCH.64 URZ, [UR5+0x268], UR8 ;  /* 0x0002680805ff75b2 */ /* 0x0008620008000100 */
[----:B------:R4:W1:Y:S02]  /*0e50*/  SYNCS.EXCH.64 URZ, [UR5+0x278], UR6 ;  /* 0x0002780605ff75b2 */ /* 0x0008640008000100 */
[----:B----4-:R-:W-:Y:S01]  /*0e60*/  NOP ;  /* 0x0000000000007918 */ /* 0x010fe20000000000 */
.L_x_13:
[----:B------:R-:W4:Y:S01]  /*0e70*/  SHFL.IDX PT, R0, R81, RZ, 0x1f ;  /* 0x00001fff51007589 */ /* 0x000f2200000e0000 */
[----:B------:R-:W-:Y:S01]  /*0e80*/  NOP ;  /* 0x0000000000007918 */ /* 0x000fe20000000000 */
[----:B----4-:R-:W-:-:S13]  /*0e90*/  ISETP.NE.AND P1, PT, R0, 0x5, PT ;  /* 0x000000050000780c */ /* 0x010fda0003f25270 */
[----:B------:R-:W-:Y:S05]  /*0ea0*/  @P1 BRA `(.L_x_14) ;  /* 0x0000000000541947 */ /* 0x000fea0003800000 */
[----:B--23--:R-:W-:Y:S01]  /*0eb0*/  UMOV UR6, 0x400 ;  /* 0x0000040000067882 */ /* 0x00cfe20000000000 */
        /* <DEDUP_REMOVED lines=14> */
[----:B------:R4:W1:Y:S01]  /*0fa0*/  SYNCS.EXCH.64 URZ, [UR6+0x2a8], UR4 ;  /* 0x0002a80406ff75b2 */ /* 0x0008620008000100 */
[----:B------:R4:W1:Y:S01]  /*0fb0*/  SYNCS.EXCH.64 URZ, [UR6+0x290], UR8 ;  /* 0x0002900806ff75b2 */ /* 0x0008620008000100 */
[----:B------:R4:W1:Y:S01]  /*0fc0*/  SYNCS.EXCH.64 URZ, [UR6+0x2b0], UR4 ;  /* 0x0002b00406ff75b2 */ /* 0x0008620008000100 */
[----:B------:R4:W1:Y:S01]  /*0fd0*/  SYNCS.EXCH.64 URZ, [UR6+0x298], UR8 ;  /* 0x0002980806ff75b2 */ /* 0x0008620008000100 */
[----:B------:R4:W1:Y:S02]  /*0fe0*/  SYNCS.EXCH.64 URZ, [UR6+0x2b8], UR4 ;  /* 0x0002b80406ff75b2 */ /* 0x0008640008000100 */
[----:B----4-:R-:W-:Y:S01]  /*0ff0*/  NOP ;  /* 0x0000000000007918 */ /* 0x010fe20000000000 */
.L_x_14:
[----:B------:R-:W4:Y:S01]  /*1000*/  SHFL.IDX PT, R0, R81, RZ, 0x1f ;  /* 0x00001fff51007589 */ /* 0x000f2200000e0000 */
[----:B------:R-:W-:Y:S01]  /*1010*/  ISETP.NE.OR P0, PT, RZ, UR11, !P0 ;  /* 0x0000000bff007c0c */ /* 0x000fe2000c705670 */
[----:B------:R-:W-:Y:S01]  /*1020*/  NOP ;  /* 0x0000000000007918 */ /* 0x000fe20000000000 */
[----:B----4-:R-:W-:-:S13]  /*1030*/  ISETP.NE.AND P1, PT, R0, 0x3, PT ;  /* 0x000000030000780c */ /* 0x010fda0003f25270 */
[----:B------:R-:W-:Y:S05]  /*1040*/  @P1 BRA `(.L_x_15) ;  /* 0x0000000000341947 */ /* 0x000fea0003800000 */
[----:B--23--:R-:W-:Y:S01]  /*1050*/  UMOV UR5, 0x400 ;  /* 0x0000040000057882 */ /* 0x00cfe20000000000 */
[----:B------:R-:W-:Y:S01]  /*1060*/  UMOV UR4, 0x20 ;  /* 0x0000002000047882 */ /* 0x000fe20000000000 */
[----:B------:R-:W-:Y:S02]  /*1070*/  ULEA UR5, UR54, UR5, 0x18 ;  /* 0x0000000536057291 */ /* 0x000fe4000f8ec0ff */
[----:B------:R-:W-:-:S04]  /*1080*/  UIADD3 UR6, UPT, UPT, -UR4, 0x100000, URZ ;  /* 0x0010000004067890 */ /* 0x000fc8000fffe1ff */
[----:B------:R-:W-:Y:S02]  /*1090*/  USHF.L.U32 UR7, UR6, 0xb, URZ ;  /* 0x0000000b06077899 */ /* 0x000fe400080006ff */
[----:B------:R-:W-:Y:S01]  /*10a0*/  USHF.L.U32 UR6, UR6, 0x1, URZ ;  /* 0x0000000106067899 */ /* 0x000fe200080006ff */
[----:B------:R-:W-:Y:S01]  /*10b0*/  ELECT P1, URZ, PT ;  /* 0x0000000000ff782f */ /* 0x000fe20003820000 */
[----:B------:R-:W2:Y:S10]  /*10c0*/  FENCE.VIEW.ASYNC.S ;  /* 0x00000000000073c6 */ /* 0x000eb40000000000 */
[----:B--2---:R4:W2:Y:S01]  /*10d0*/  SYNCS.EXCH.64 URZ, [UR5+0x2c0], UR6 ;  /* 0x0002c00605ff75b2 */ /* 0x0048a20008000100 */
[----:B------:R4:W3:Y:S01]  /*10e0*/  SYNCS.EXCH.64 URZ, [UR5+0x2d0], UR6 ;  /* 0x0002d00605ff75b2 */ /* 0x0008e20008000100 */
[----:B------:R4:W1:Y:S01]  /*10f0*/  SYNCS.EXCH.64 URZ, [UR5+0x2c8], UR6 ;  /* 0x0002c80605ff75b2 */ /* 0x0008620008000100 */
[----:B------:R4:W1:Y:S02]  /*1100*/  SYNCS.EXCH.64 URZ, [UR5+0x2d8], UR6 ;  /* 0x0002d80605ff75b2 */ /* 0x0008640008000100 */
[----:B----4-:R-:W-:Y:S01]  /*1110*/  NOP ;  /* 0x0000000000007918 */ /* 0x010fe20000000000 */
.L_x_15:
[----:B------:R-:W4:Y:S01]  /*1120*/  LDCU UR12, c[0x0][0x36c] ;  /* 0x00006d80ff0c77ac */ /* 0x000f220008000800 */
[----:B------:R-:W-:Y:S01]  /*1130*/  LOP3.LUT R0, R69, 0x1f, RZ, 0xc0, !PT ;  /* 0x0000001f45007812 */ /* 0x000fe200078ec0ff */
[----:B------:R-:W-:Y:S01]  /*1140*/  NOP ;  /* 0x0000000000007918 */ /* 0x000fe20000000000 */
[----:B------:R-:W-:Y:S01]  /*1150*/  VOTEU.ALL UP0, P0 ;  /* 0x0000000000ff7886 */ /* 0x000fe20000000000 */
[----:B--23--:R-:W-:Y:S01]  /*1160*/  UMOV UR6, 0x20 ;  /* 0x0000002000067882 */ /* 0x00cfe20000000000 */
[----:B------:R-:W-:-:S03]  /*1170*/  UISETP.NE.AND UP4, UPT, UR11, URZ, UPT ;  /* 0x000000ff0b00728c */ /* 0x000fc6000bf85270 */
[----:B------:R-:W-:Y:S01]  /*1180*/  @!UP0 UMOV UR4, 0x400 ;  /* 0x0000040000048882 */ /* 0x000fe20000000000 */
[----:B------:R-:W-:-:S04]  /*1190*/  @!UP0 UIADD3 UR6, UPT, UPT, -UR6, 0x100000, URZ ;  /* 0x0010000006068890 */ /* 0x000fc8000fffe1ff */
[----:B------:R-:W-:Y:S02]  /*11a0*/  @!UP0 USHF.L.U32 UR7, UR6, 0xb, URZ ;  /* 0x0000000b06078899 */ /* 0x000fe400080006ff */
[----:B------:R-:W-:Y:S02]  /*11b0*/  @!UP0 USHF.L.U32 UR6, UR6, 0x1, URZ ;  /* 0x0000000106068899 */ /* 0x000fe400080006ff */
[----:B------:R-:W-:Y:S01]  /*11c0*/  @!UP0 ULEA UR4, UR54, UR4, 0x18 ;  /* 0x0000000436048291 */ /* 0x000fe2000f8ec0ff */
[----:B------:R-:W-:Y:S01]  /*11d0*/  VOTEU.ALL UP0, P0 ;  /* 0x0000000000ff7886 */ /* 0x000fe20000000000 */
[----:B----4-:R-:W-:Y:S01]  /*11e0*/  UISETP.EQ.U32.AND UP1, UPT, UR12, 0x1, UPT ;  /* 0x000000010c00788c */ /* 0x010fe2000bf22070 */
[----:B------:R-:W2:Y:S09]  /*11f0*/  FENCE.VIEW.ASYNC.S ;  /* 0x00000000000073c6 */ /* 0x000eb20000000000 */
[----:B--2---:R2:W3:Y:S02]  /*1200*/  @!UP0 SYNCS.EXCH.64 URZ, [UR4+0x2e0], UR6 ;  /* 0x0002e00604ff85b2 */ /* 0x0044e40008000100 */
[----:B--2---:R-:W-:Y:S01]  /*1210*/  UP2UR UR4, UPR, URZ, 0x2 ;  /* 0x00000002ff047883 */ /* 0x004fe20008000000 */
[----:B------:R-:W-:Y:S11]  /*1220*/  BRA.U !UP1, `(.L_x_16) ;  /* 0x0000000109087547 */ /* 0x000ff6000b800000 */
[----:B-1-3--:R-:W-:Y:S01]  /*1230*/  UCGABAR_ARV ;  /* 0x00000000000079c7 */ /* 0x00afe20008000000 */
[----:B------:R-:W-:Y:S05]  /*1240*/  BRA `(.L_x_17) ;  /* 0x0000000000047947 */ /* 0x000fea0003800000 */
.L_x_16:
[----:B-1-3--:R-:W-:Y:S01]  /*1250*/  NOP ;  /* 0x0000000000007918 */ /* 0x00afe20000000000 */
.L_x_17:
[----:B------:R-:W1:Y:S01]  /*1260*/  S2UR UR10, SR_CTAID.X ;  /* 0x00000000000a79c3 */ /* 0x000e620000002500 */
[----:B------:R-:W-:-:S05]  /*1270*/  CS2R.32 R3, SR_CgaSize ;  /* 0x0000000000037805 */ /* 0x000fca0000008a00 */
[----:B------:R-:W-:-:S05]  /*1280*/  IMAD R3, R3, -0xa0, RZ ;  /* 0xffffff6003037824 */ /* 0x000fca00078e02ff */
[----:B------:R-:W-:-:S14]  /*1290*/  R2UR UR5, R3 ;  /* 0x00000000030572ca */ /* 0x000fdc00000e0000 */
[----:B------:R-:W2:Y:S01]  /*12a0*/  LDCU UR5, c[0x0][UR5+0x2b0] ;  /* 0x00005600050577ac */ /* 0x000ea20008000800 */
[----:B------:R-:W-:-:S05]  /*12b0*/  CS2R.32 R3, SR_CgaSize ;  /* 0x0000000000037805 */ /* 0x000fca0000008a00 */
[----:B------:R-:W-:-:S05]  /*12c0*/  IMAD R3, R3, -0xa0, RZ ;  /* 0xffffff6003037824 */ /* 0x000fca00078e02ff */
[----:B------:R-:W-:-:S14]  /*12d0*/  R2UR UR4, R3 ;  /* 0x00000000030472ca */ /* 0x000fdc00000e0000 */
[----:B------:R-:W3:Y:S01]  /*12e0*/  LDCU UR4, c[0x0][UR4+0x2b4] ;  /* 0x00005680040477ac */ /* 0x000ee20008000800 */
[----:B------:R-:W4:Y:S01]  /*12f0*/  S2UR UR51, SR_CTAID.Y ;  /* 0x00000000003379c3 */ /* 0x000f220000002600 */
[----:B------:R-:W-:Y:S01]  /*1300*/  ULOP3.LUT UR6, UR54, 0xc, URZ, 0xc0, !UPT ;  /* 0x0000000c36067892 */ /* 0x000fe2000f8ec0ff */
[----:B------:R-:W-:-:S05]  /*1310*/  CS2R.32 R3, SR_CgaSize ;  /* 0x0000000000037805 */ /* 0x000fca0000008a00 */
[----:B------:R-:W-:-:S05]  /*1320*/  IMAD R3, R3, -0xa0, RZ ;  /* 0xffffff6003037824 */ /* 0x000fca00078e02ff */
[----:B------:R-:W-:-:S14]  /*1330*/  R2UR UR49, R3 ;  /* 0x00000000033172ca */ /* 0x000fdc00000e0000 */
[----:B------:R-:W3:Y:S01]  /*1340*/  LDCU UR49, c[0x0][UR49+0x2a0] ;  /* 0x00005400313177ac */ /* 0x000ee20008000800 */
[----:B------:R-:W-:-:S05]  /*1350*/  CS2R.32 R3, SR_CgaSize ;  /* 0x0000000000037805 */ /* 0x000fca0000008a00 */
[----:B------:R-:W-:-:S05]  /*1360*/  IMAD R3, R3, -0xa0, RZ ;  /* 0xffffff6003037824 */ /* 0x000fca00078e02ff */
[----:B------:R-:W-:-:S14]  /*1370*/  R2UR UR48, R3 ;  /* 0x00000000033072ca */ /* 0x000fdc00000e0000 */
[----:B------:R-:W3:Y:S01]  /*1380*/  LDCU UR48, c[0x0][UR48+0x2a4] ;  /* 0x00005480303077ac */ /* 0x000ee20008000800 */
[----:B------:R-:W3:Y:S01]  /*1390*/  S2UR UR36, SR_CTAID.Z ;  /* 0x00000000002479c3 */ /* 0x000ee20000002700 */
[----:B------:R-:W3:Y:S01]  /*13a0*/  LDCU UR20, c[0x0][0xb24] ;  /* 0x00016480ff1477ac */ /* 0x000ee20008000800 */
[----:B------:R-:W-:Y:S01]  /*13b0*/  ULOP3.LUT UR7, UR54, 0x3, URZ, 0xc0, !UPT ;  /* 0x0000000336077892 */ /* 0x000fe2000f8ec0ff */
[----:B-1----:R-:W-:Y:S01]  /*13c0*/  I2FP.F32.U32 R3, UR10 ;  /* 0x0000000a00037c45 */ /* 0x002fe20008201000 */
[----:B------:R-:W-:Y:S02]  /*13d0*/  ULOP3.LUT UR6, UR6, 0x1, UR54, 0xf8, !UPT ;  /* 0x0000000106067892 */ /* 0x000fe4000f8ef836 */
[----:B------:R-:W-:Y:S02]  /*13e0*/  UISETP.GT.U32.AND UP1, UPT, UR7, 0xffff, UPT ;  /* 0x0000ffff0700788c */ /* 0x000fe4000bf24070 */
[----:B--2---:R-:W-:Y:S01]  /*13f0*/  FMUL R3, R3, UR5 ;  /* 0x0000000503037c20 */ /* 0x004fe20008400000 */
[----:B------:R-:W-:Y:S01]  /*1400*/  UISETP.GT.U32.AND UP0, UPT, UR6, 0xffff, UPT ;  /* 0x0000ffff0600788c */ /* 0x000fe2000bf04070 */
[----:B----4-:R-:W-:Y:S01]  /*1410*/  I2FP.F32.U32 R2, UR51 ;  /* 0x0000003300027c45 */ /* 0x010fe20008201000 */
[----:B------:R-:W-:-:S03]  /*1420*/  USEL UR7, UR7, 0xffff, !UP1 ;  /* 0x0000ffff07077887 */ /* 0x000fc6000c800000 */
[----:B------:R-:W1:Y:S01]  /*1430*/  F2I.U32.TRUNC.NTZ R3, R3 ;  /* 0x0000000300037305 */ /* 0x000e62000020f000 */
[----:B------:R-:W-:Y:S01]  /*1440*/  USEL UR6, UR6, 0xffff, !UP0 ;  /* 0x0000ffff06067887 */ /* 0x000fe2000c000000 */
[----:B---3--:R-:W-:Y:S01]  /*1450*/  FMUL R2, R2, UR4 ;  /* 0x0000000402027c20 */ /* 0x008fe20008400000 */
[----:B------:R-:W-:Y:S02]  /*1460*/  USHF.R.U32.HI UR31, URZ, 0x1, UR54 ;  /* 0x00000001ff1f7899 */ /* 0x000fe40008011636 */
[----:B------:R-:W-:Y:S02]  /*1470*/  USHF.R.U32.HI UR30, URZ, 0x2, UR54 ;  /* 0x00000002ff1e7899 */ /* 0x000fe40008011636 */
[----:B------:R-:W-:Y:S01]  /*1480*/  USHF.L.U32 UR16, UR54, 0x8, URZ ;  /* 0x0000000836107899 */ /* 0x000fe200080006ff */
[----:B------:R-:W2:Y:S01]  /*1490*/  F2I.U32.TRUNC.NTZ R2, R2 ;  /* 0x0000000200027305 */ /* 0x000ea2000020f000 */
[----:B------:R-:W-:Y:S02]  /*14a0*/  USHF.L.U32 UR15, UR54, 0x9, URZ ;  /* 0x00000009360f7899 */ /* 0x000fe400080006ff */
[----:B------:R-:W-:-:S02]  /*14b0*/  ULOP3.LUT UR7, UR7, 0xffff, URZ, 0xc0, !UPT ;  /* 0x0000ffff07077892 */ /* 0x000fc4000f8ec0ff */
[----:B------:R-:W-:Y:S01]  /*14c0*/  ULOP3.LUT UR6, UR6, 0xffff, URZ, 0xc0, !UPT ;  /* 0x0000ffff06067892 */ /* 0x000fe2000f8ec0ff */
[----:B-1----:R-:W-:Y:S01]  /*14d0*/  R2UR UR5, R3 ;  /* 0x00000000030572ca */ /* 0x002fe200000e0000 */
[----:B------:R-:W-:Y:S01]  /*14e0*/  UMOV UR14, 0x1111 ;  /* 0x00001111000e7882 */ /* 0x000fe20000000000 */
[----:B------:R-:W-:Y:S01]  /*14f0*/  PRMT R3, RZ, 0x7610, R3 ;  /* 0x00007610ff037816 */ /* 0x000fe20000000003 */
[----:B------:R-:W-:Y:S01]  /*1500*/  UMOV UR13, 0x5 ;  /* 0x00000005000d7882 */ /* 0x000fe20000000000 */
[----:B------:R-:W1:Y:S01]  /*1510*/  LDCU UR37, c[0x0][0xb24] ;  /* 0x00016480ff2577ac */ /* 0x000e620008000800 */
[----:B--2---:R-:W-:Y:S01]  /*1520*/  R2UR UR4, R2 ;  /* 0x00000000020472ca */ /* 0x004fe200000e0000 */
[----:B------:R-:W2:Y:S01]  /*1530*/  LDCU UR19, c[0x0][0xb30] ;  /* 0x00016600ff1377ac */ /* 0x000ea20008000800 */
[----:B------:R-:W-:-:S06]  /*1540*/  PRMT R2, RZ, 0x7610, R2 ;  /* 0x00007610ff027816 */ /* 0x000fcc0000000002 */
[----:B------:R-:W-:Y:S02]  /*1550*/  UIADD3 UR5, UPT, UPT, -UR5, URZ, URZ ;  /* 0x000000ff05057290 */ /* 0x000fe4000fffe1ff */
[----:B------:R-:W-:Y:S02]  /*1560*/  UISETP.NE.AND UP5, UPT, UR11, 0x2, UPT ;  /* 0x000000020b00788c */ /* 0x000fe4000bfa5270 */
[----:B------:R-:W-:Y:S02]  /*1570*/  ULOP3.LUT UR31, UR31, 0x1, URZ, 0xc0, !UPT ;  /* 0x000000011f1f7892 */ /* 0x000fe4000f8ec0ff */
[----:B------:R-:W-:Y:S02]  /*1580*/  ULOP3.LUT UR30, UR30, 0x3, URZ, 0xc0, !UPT ;  /* 0x000000031e1e7892 */ /* 0x000fe4000f8ec0ff */
[----:B------:R-:W-:Y:S02]  /*1590*/  UIADD3 UR4, UPT, UPT, -UR4, URZ, URZ ;  /* 0x000000ff04047290 */ /* 0x000fe4000fffe1ff */
[----:B------:R-:W-:-:S02]  /*15a0*/  ULOP3.LUT UR16, UR16, 0xc00, URZ, 0xc0, !UPT ;  /* 0x00000c0010107892 */ /* 0x000fc4000f8ec0ff */
[----:B------:R-:W-:Y:S02]  /*15b0*/  ULOP3.LUT UR15, UR15, 0x400, URZ, 0xc0, !UPT ;  /* 0x000004000f0f7892 */ /* 0x000fe4000f8ec0ff */
[----:B------:R-:W-:Y:S01]  /*15c0*/  UISETP.GE.AND UP6, UPT, UR20, 0x1, UPT ;  /* 0x000000011400788c */ /* 0x000fe2000bfc6270 */
[----:B------:R-:W-:Y:S01]  /*15d0*/  UMOV UR50, UR10 ;  /* 0x0000000a00327c82 */ /* 0x000fe20008000000 */
[----:B------:R-:W-:Y:S02]  /*15e0*/  USHF.L.U32 UR14, UR14, UR7, URZ ;  /* 0x000000070e0e7299 */ /* 0x000fe400080006ff */
[----:B------:R-:W-:Y:S02]  /*15f0*/  USHF.L.U32 UR13, UR13, UR6, URZ ;  /* 0x000000060d0d7299 */ /* 0x000fe400080006ff */
[----:B------:R-:W-:Y:S02]  /*1600*/  UIMAD UR49, UR49, UR5, UR10 ;  /* 0x00000005313172a4 */ /* 0x000fe4000f8e020a */
[----:B------:R-:W-:Y:S01]  /*1610*/  UIMAD UR48, UR48, UR4, UR51 ;  /* 0x00000004303072a4 */ /* 0x000fe2000f8e0233 */
[----:B-12---:R-:W-:Y:S11]  /*1620*/  BRA.U UP4, `(.L_x_18) ;  /* 0x0000000104ac7547 */ /* 0x006ff6000b800000 */
[----:B------:R-:W-:Y:S02]  /*1630*/  UISETP.NE.AND UP0, UPT, UR48, URZ, UPT ;  /* 0x000000ff3000728c */ /* 0x000fe4000bf05270 */
[----:B------:R-:W-:Y:S02]  /*1640*/  ULOP3.LUT UR8, UR49, 0x2, URZ, 0x3c, !UPT ;  /* 0x0000000231087892 */ /* 0x000fe4000f8e3cff */
[----:B------:R-:W-:Y:S02]  /*1650*/  UISETP.GT.U32.AND UP1, UPT, UR49, 0x1, UP0 ;  /* 0x000000013100788c */ /* 0x000fe40008724070 */
[----:B------:R-:W-:Y:S02]  /*1660*/  UISETP.NE.AND UP2, UPT, UR48, 0x1, UPT ;  /* 0x000000013000788c */ /* 0x000fe4000bf45270 */
[----:B------:R-:W-:Y:S02]  /*1670*/  UISETP.GT.U32.AND UP0, UPT, UR8, 0x1, UP0 ;  /* 0x000000010800788c */ /* 0x000fe40008704070 */
[----:B------:R-:W-:-:S02]  /*1680*/  USEL UR28, URZ, 0x1, UP1 ;  /* 0x00000001ff1c7887 */ /* 0x000fc40008800000 */
[----:B------:R-:W-:Y:S02]  /*1690*/  USEL UR23, URZ, 0x2, UP1 ;  /* 0x00000002ff177887 */ /* 0x000fe40008800000 */
[----:B------:R-:W-:Y:S02]  /*16a0*/  UISETP.GT.U32.AND UP1, UPT, UR49, 0x1, UP2 ;  /* 0x000000013100788c */ /* 0x000fe40009724070 */
[----:B------:R-:W-:Y:S02]  /*16b0*/  USEL UR7, URZ, 0x4, UP0 ;  /* 0x00000004ff077887 */ /* 0x000fe40008000000 */
[----:B------:R-:W-:Y:S02]  /*16c0*/  USEL UR5, URZ, 0x8, UP0 ;  /* 0x00000008ff057887 */ /* 0x000fe40008000000 */
[----:B------:R-:W-:Y:S02]  /*16d0*/  UISETP.GT.U32.AND UP0, UPT, UR8, 0x1, UP2 ;  /* 0x000000010800788c */ /* 0x000fe40009704070 */
[----:B------:R-:W-:-:S02]  /*16e0*/  USEL UR27, URZ, 0x10, UP1 ;  /* 0x00000010ff1b7887 */ /* 0x000fc40008800000 */
[----:B------:R-:W-:Y:S02]  /*16f0*/  USEL UR22, URZ, 0x20, UP1 ;  /* 0x00000020ff167887 */ /* 0x000fe40008800000 */
[----:B------:R-:W-:Y:S02]  /*1700*/  UISETP.NE.AND UP1, UPT, UR48, 0x2, UPT ;  /* 0x000000023000788c */ /* 0x000fe4000bf25270 */
[----:B------:R-:W-:Y:S02]  /*1710*/  USEL UR6, URZ, 0x40, UP0 ;  /* 0x00000040ff067887 */ /* 0x000fe40008000000 */
[----:B------:R-:W-:Y:S02]  /*1720*/  USEL UR4, URZ, 0x80, UP0 ;  /* 0x00000080ff047887 */ /* 0x000fe40008000000 */
[----:B------:R-:W-:Y:S02]  /*1730*/  UISETP.GT.U32.AND UP0, UPT, UR49, 0x1, UP1 ;  /* 0x000000013100788c */ /* 0x000fe40008f04070 */
[----:B------:R-:W-:-:S02]  /*1740*/  UISETP.NE.AND UP2, UPT, UR48, 0x3, UPT ;  /* 0x000000033000788c */ /* 0x000fc4000bf45270 */
[----:B------:R-:W-:Y:S02]  /*1750*/  USEL UR25, URZ, 0x100, UP0 ;  /* 0x00000100ff197887 */ /* 0x000fe40008000000 */
[----:B------:R-:W-:Y:S02]  /*1760*/  USEL UR21, URZ, 0x200, UP0 ;  /* 0x00000200ff157887 */ /* 0x000fe40008000000 */
[----:B------:R-:W-:Y:S02]  /*1770*/  UISETP.GT.U32.AND UP0, UPT, UR49, 0x1, UP2 ;  /* 0x000000013100788c */ /* 0x000fe40009704070 */
[----:B------:R-:W-:Y:S02]  /*1780*/  UIADD3 UR25, UPT, UPT, UR25, UR27, UR28 ;  /* 0x0000001b19197290 */ /* 0x000fe4000fffe01c */
[----:B------:R-:W-:Y:S02]  /*1790*/  USEL UR24, URZ, 0x1000, UP0 ;  /* 0x00001000ff187887 */ /* 0x000fe40008000000 */
[----:B------:R-:W-:-:S02]  /*17a0*/  USEL UR9, URZ, 0x2000, UP0 ;  /* 0x00002000ff097887 */ /* 0x000fc40008000000 */
[----:B------:R-:W-:Y:S02]  /*17b0*/  UIADD3 UR23, UPT, UPT, UR23, UR24, UR25 ;  /* 0x0000001817177290 */ /* 0x000fe4000fffe019 */
[----:B------:R-:W-:Y:S02]  /*17c0*/  UISETP.GT.U32.AND UP1, UPT, UR8, 0x1, UP1 ;  /* 0x000000010800788c */ /* 0x000fe40008f24070 */
[----:B------:R-:W-:Y:S02]  /*17d0*/  UIADD3 UR21, UPT, UPT, UR21, UR22, UR23 ;  /* 0x0000001615157290 */ /* 0x000fe4000fffe017 */
[----:B------:R-:W-:Y:S02]  /*17e0*/  UISETP.GT.U32.AND UP0, UPT, UR8, 0x1, UP2 ;  /* 0x000000010800788c */ /* 0x000fe40009704070 */
[----:B------:R-:W-:Y:S02]  /*17f0*/  USEL UR8, URZ, 0x400, UP1 ;  /* 0x00000400ff087887 */ /* 0x000fe40008800000 */
[----:B------:R-:W-:-:S02]  /*1800*/  UIADD3 UR9, UPT, UPT, UR7, UR9, UR21 ;  /* 0x0000000907097290 */ /* 0x000fc4000fffe015 */
[----:B------:R-:W-:Y:S02]  /*1810*/  USEL UR7, URZ, 0x4000, UP0 ;  /* 0x00004000ff077887 */ /* 0x000fe40008000000 */
[----:B------:R-:W-:Y:S02]  /*1820*/  UIADD3 UR9, UPT, UPT, UR8, UR6, UR9 ;  /* 0x0000000608097290 */ /* 0x000fe4000fffe009 */
[----:B------:R-:W-:Y:S02]  /*1830*/  ULOP3.LUT UR6, UR49, 0xfffffffe, URZ, 0xc0, !UPT ;  /* 0xfffffffe31067892 */ /* 0x000fe4000f8ec0ff */
[----:B------:R-:W-:Y:S02]  /*1840*/  USEL UR8, URZ, 0x800, UP1 ;  /* 0x00000800ff087887 */ /* 0x000fe40008800000 */
[----:B------:R-:W-:Y:S02]  /*1850*/  UIADD3 UR5, UPT, UPT, UR5, UR7, UR9 ;  /* 0x0000000705057290 */ /* 0x000fe4000fffe009 */
[----:B------:R-:W-:-:S02]  /*1860*/  ULEA UR6, UR48, UR6, 0x2 ;  /* 0x0000000630067291 */ /* 0x000fc4000f8e10ff */
[----:B------:R-:W-:Y:S02]  /*1870*/  USEL UR7, URZ, 0x8000, UP0 ;  /* 0x00008000ff077887 */ /* 0x000fe40008000000 */
[----:B------:R-:W-:-:S03]  /*1880*/  UIADD3 UR5, UPT, UPT, UR8, UR4, UR5 ;  /* 0x0000000408057290 */ /* 0x000fc6000fffe005 */
[----:B------:R-:W-:Y:S01]  /*1890*/  UMOV UR4, 0x3 ;  /* 0x0000000300047882 */ /* 0x000fe20000000000 */
[----:B------:R-:W-:Y:S02]  /*18a0*/  UIADD3 UR5, UPT, UPT, UR5, UR7, URZ ;  /* 0x0000000705057290 */ /* 0x000fe4000fffe0ff */
[----:B------:R-:W-:-:S04]  /*18b0*/  USHF.L.U32 UR4, UR4, UR6, URZ ;  /* 0x0000000604047299 */ /* 0x000fc800080006ff */
[----:B------:R-:W-:Y:S02]  /*18c0*/  MOV R3, UR5 ;  /* 0x0000000500037c02 */ /* 0x000fe40008000f00 */
[----:B------:R-:W-:Y:S02]  /*18d0*/  MOV R2, UR4 ;  /* 0x0000000400027c02 */ /* 0x000fe40008000f00 */
.L_x_18:
[----:B------:R-:W-:Y:S05]  /*18e0*/  BRA.U !UP6, `(.L_x_19) ;  /* 0x000000010eb87547 */ /* 0x000fea000b800000 */
[----:B------:R-:W1:Y:S01]  /*18f0*/  LDCU.128 UR4, c[0x0][0xb10] ;  /* 0x00016200ff0477ac */ /* 0x000e620008000c00 */
[----:B------:R-:W2:Y:S01]  /*1900*/  LDCU UR23, c[0x0][0x370] ;  /* 0x00006e00ff1777ac */ /* 0x000ea20008000800 */
[----:B------:R-:W3:Y:S01]  /*1910*/  LDCU UR22, c[0x0][0x374] ;  /* 0x00006e80ff1677ac */ /* 0x000ee20008000800 */
[----:B------:R-:W4:Y:S01]  /*1920*/  LDCU UR50, c[0x0][0xb0c] ;  /* 0x00016180ff3277ac */ /* 0x000f220008000800 */
[----:B------:R-:W2:Y:S01]  /*1930*/  LDCU UR21, c[0x0][0xb20] ;  /* 0x00016400ff1577ac */ /* 0x000ea20008000800 */
[----:B------:R-:W2:Y:S01]  /*1940*/  LDCU.64 UR8, c[0x0][0xb28] ;  /* 0x00016500ff0877ac */ /* 0x000ea20008000a00 */
[----:B-1----:R-:W-:Y:S02]  /*1950*/  UISETP.NE.AND UP0, UPT, UR6, 0x1, UPT ;  /* 0x000000010600788c */ /* 0x002fe4000bf05270 */
[----:B---3--:R-:W-:Y:S02]  /*1960*/  UIMAD.WIDE.U32 UR28, UR22, UR7, URZ ;  /* 0x00000007161c72a5 */ /* 0x008fe4000f8e00ff */
[----:B------:R-:W-:-:S02]  /*1970*/  UISETP.NE.AND UP2, UPT, UR20, 0x1, UPT ;  /* 0x000000011400788c */ /* 0x000fc4000bf45270 */
[----:B----4-:R-:W-:Y:S02]  /*1980*/  UISETP.NE.AND UP1, UPT, UR50, 0x1, UPT ;  /* 0x000000013200788c */ /* 0x010fe4000bf25270 */
[----:B------:R-:W-:Y:S02]  /*1990*/  UIMAD.WIDE.U32 UR32, UR51, UR7, URZ ;  /* 0x00000007332072a5 */ /* 0x000fe4000f8e00ff */
[----:B--2---:R-:W-:Y:S01]  /*19a0*/  UIMAD.WIDE.U32 UR24, UR23, UR4, URZ ;  /* 0x00000004171872a5 */ /* 0x004fe2000f8e00ff */
[----:B------:R-:W-:Y:S01]  /*19b0*/  UMOV UR7, UR29 ;  /* 0x0000001d00077c82 */ /* 0x000fe20008000000 */
[----:B------:R-:W-:Y:S02]  /*19c0*/  UIMAD.WIDE.U32 UR28, UR10, UR4, URZ ;  /* 0x000000040a1c72a5 */ /* 0x000fe4000f8e00ff */
[----:B------:R-:W-:-:S03]  /*19d0*/  @UP0 USHF.R.U32.HI UR22, URZ, UR21, UR7 ;  /* 0x00000015ff160299 */ /* 0x000fc60008011607 */
[----:B------:R-:W-:Y:S02]  /*19e0*/  @UP1 USHF.R.U32.HI UR23, URZ, UR5, UR25 ;  /* 0x00000005ff171299 */ /* 0x000fe40008011619 */
[----:B------:R-:W-:Y:S02]  /*19f0*/  UIMAD.WIDE.U32 UR24, UR22, UR8, URZ ;  /* 0x00000008161872a5 */ /* 0x000fe4000f8e00ff */
[----:B------:R-:W-:Y:S02]  /*1a00*/  USHF.R.U32.HI UR33, URZ, UR21, UR33 ;  /* 0x00000015ff217299 */ /* 0x000fe40008011621 */
[----:B------:R-:W-:Y:S02]  /*1a10*/  UIMAD.WIDE.U32 UR34, UR23, UR8, URZ ;  /* 0x00000008172272a5 */ /* 0x000fe4000f8e00ff */
[----:B------:R-:W-:Y:S02]  /*1a20*/  @UP2 USHF.R.U32.HI UR22, URZ, UR9, UR25 ;  /* 0x00000009ff162299 */ /* 0x000fe40008011619 */
[----:B------:R-:W-:-:S02]  /*1a30*/  USHF.R.U32.HI UR29, URZ, UR5, UR29 ;  /* 0x00000005ff1d7299 */ /* 0x000fc4000801161d */
[----:B------:R-:W-:Y:S02]  /*1a40*/  USEL UR33, UR51, UR33, !UP0 ;  /* 0x0000002133217287 */ /* 0x000fe4000c000000 */
[----:B------:R-:W-:Y:S02]  /*1a50*/  @UP2 USHF.R.U32.HI UR23, URZ, UR9, UR35 ;  /* 0x00000009ff172299 */ /* 0x000fe40008011623 */
[----:B------:R-:W-:Y:S02]  /*1a60*/  UIMAD UR22, UR22, UR20, URZ ;  /* 0x00000014161672a4 */ /* 0x000fe4000f8e02ff */
[----:B------:R-:W-:Y:S02]  /*1a70*/  USEL UR29, UR10, UR29, !UP1 ;  /* 0x0000001d0a1d7287 */ /* 0x000fe4000c800000 */
[----:B------:R-:W-:Y:S02]  /*1a80*/  UIMAD UR4, UR23, UR20, URZ ;  /* 0x00000014170472a4 */ /* 0x000fe4000f8e02ff */
[----:B------:R-:W-:-:S02]  /*1a90*/  UISETP.GE.AND UP0, UPT, UR33, UR22, UPT ;  /* 0x000000162100728c */ /* 0x000fc4000bf06270 */
[----:B------:R-:W-:Y:S02]  /*1aa0*/  UIMAD.WIDE.U32 UR34, UR33, UR8, URZ ;  /* 0x00000008212272a5 */ /* 0x000fe4000f8e00ff */
[----:B------:R-:W-:Y:S02]  /*1ab0*/  UISETP.GE.OR UP0, UPT, UR29, UR4, UP0 ;  /* 0x000000041d00728c */ /* 0x000fe40008706670 */
[----:B------:R-:W-:Y:S02]  /*1ac0*/  USHF.R.U32.HI UR4, URZ, UR9, UR35 ;  /* 0x00000009ff047299 */ /* 0x000fe40008011623 */
[----:B------:R-:W-:Y:S02]  /*1ad0*/  UIMAD.WIDE.U32 UR24, UR29, UR8, URZ ;  /* 0x000000081d1872a5 */ /* 0x000fe4000f8e00ff */
[----:B------:R-:W-:Y:S02]  /*1ae0*/  USEL UR4, UR33, UR4, !UP2 ;  /* 0x0000000421047287 */ /* 0x000fe4000d000000 */
[----:B------:R-:W-:-:S02]  /*1af0*/  UIADD3 UR5, UPT, UPT, -UR33, URZ, URZ ;  /* 0x000000ff21057290 */ /* 0x000fc4000fffe1ff */
[----:B------:R-:W-:Y:S02]  /*1b00*/  UIADD3 UR8, UPT, UPT, -UR4, URZ, URZ ;  /* 0x000000ff04087290 */ /* 0x000fe4000fffe1ff */
[----:B------:R-:W-:Y:S02]  /*1b10*/  @!UP0 USHF.R.U32.HI UR9, URZ, UR9, UR25 ;  /* 0x00000009ff098299 */ /* 0x000fe40008011619 */
[----:B------:R-:W-:Y:S02]  /*1b20*/  UIMAD UR8, UR20, UR8, UR33 ;  /* 0x00000008140872a4 */ /* 0x000fe4000f8e0221 */
[----:B------:R-:W-:Y:S02]  /*1b30*/  @!UP0 USEL UR9, UR29, UR9, !UP2 ;  /* 0x000000091d098287 */ /* 0x000fe4000d000000 */
[----:B------:R-:W-:Y:S02]  /*1b40*/  UIADD3 UR7, UPT, UPT, -UR29, URZ, URZ ;  /* 0x000000ff1d077290 */ /* 0x000fe4000fffe1ff */
[----:B------:R-:W-:-:S02]  /*1b50*/  @!UP0 UIMAD UR8, UR8, UR23, UR9 ;  /* 0x00000017080882a4 */ /* 0x000fc4000f8e0209 */
[----:B------:R-:W-:Y:S02]  /*1b60*/  @!UP0 UIADD3 UR4, UPT, UPT, UR4, -UR9, URZ ;  /* 0x8000000904048290 */ /* 0x000fe4000fffe0ff */
[----:B------:R-:W-:Y:S02]  /*1b70*/  UIMAD UR5, UR6, UR5, UR51 ;  /* 0x00000005060572a4 */ /* 0x000fe4000f8e0233 */
[----:B------:R-:W-:Y:S02]  /*1b80*/  @!UP0 UIMAD UR33, UR4, UR20, UR29 ;  /* 0x00000014042182a4 */ /* 0x000fe4000f8e021d */
[----:B------:R-:W-:Y:S01]  /*1b90*/  UIMAD UR7, UR50, UR7, UR10 ;  /* 0x00000007320772a4 */ /* 0x000fe2000f8e020a */
[----:B------:R-:W-:Y:S01]  /*1ba0*/  @!UP0 UMOV UR29, UR8 ;  /* 0x00000008001d8c82 */ /* 0x000fe20008000000 */
[----:B------:R-:W-:Y:S02]  /*1bb0*/  UIMAD UR51, UR33, UR6, UR5 ;  /* 0x00000006213372a4 */ /* 0x000fe4000f8e0205 */
[----:B------:R-:W-:-:S12]  /*1bc0*/  UIMAD UR50, UR29, UR50, UR7 ;  /* 0x000000321d3272a4 */ /* 0x000fd8000f8e0207 */
.L_x_19:
[----:B------:R-:W-:-:S09]  /*1bd0*/  UISETP.NE.AND UP0, UPT, UR19, 0x1, UPT ;  /* 0x000000011300788c */ /* 0x000fd2000bf05270 */
[----:B------:R-:W-:Y:S05]  /*1be0*/  BRA.U UP0, `(.L_x_20) ;  /* 0x0000000100407547 */ /* 0x000fea000b800000 */
[----:B------:R-:W1:Y:S01]  /*1bf0*/  LDCU.128 UR4, c[0x0][0xb10] ;  /* 0x00016200ff0477ac */ /* 0x000e620008000c00 */
[----:B------:R-:W2:Y:S01]  /*1c00*/  LDCU UR9, c[0x0][0xb0c] ;  /* 0x00016180ff0977ac */ /* 0x000ea20008000800 */
[----:B------:R-:W3:Y:S01]  /*1c10*/  LDCU UR8, c[0x0][0xb20] ;  /* 0x00016400ff0877ac */ /* 0x000ee20008000800 */
[----:B-1----:R-:W-:Y:S02]  /*1c20*/  UIMAD.WIDE.U32 UR22, UR50, UR4, URZ ;  /* 0x00000004321672a5 */ /* 0x002fe4000f8e00ff */
[----:B------:R-:W-:Y:S02]  /*1c30*/  UIMAD.WIDE.U32 UR20, UR51, UR7, URZ ;  /* 0x00000007331472a5 */ /* 0x000fe4000f8e00ff */
[----:B--2---:R-:W-:Y:S02]  /*1c40*/  UISETP.NE.AND UP1, UPT, UR9, 0x1, UPT ;  /* 0x000000010900788c */ /* 0x004fe4000bf25270 */
[----:B------:R-:W-:Y:S01]  /*1c50*/  UISETP.NE.AND UP0, UPT, UR6, 0x1, UPT ;  /* 0x000000010600788c */ /* 0x000fe2000bf05270 */
[----:B------:R-:W-:Y:S01]  /*1c60*/  UMOV UR7, UR23 ;  /* 0x0000001700077c82 */ /* 0x000fe20008000000 */
[----:B---3--:R-:W-:-:S02]  /*1c70*/  USHF.R.U32.HI UR8, URZ, UR8, UR21 ;  /* 0x00000008ff087299 */ /* 0x008fc40008011615 */
[----:B------:R-:W-:Y:S02]  /*1c80*/  USHF.R.U32.HI UR5, URZ, UR5, UR7 ;  /* 0x00000005ff057299 */ /* 0x000fe40008011607 */
[----:B------:R-:W-:Y:S02]  /*1c90*/  USEL UR8, UR51, UR8, !UP0 ;  /* 0x0000000833087287 */ /* 0x000fe4000c000000 */
[----:B------:R-:W-:-:S04]  /*1ca0*/  USEL UR5, UR50, UR5, !UP1 ;  /* 0x0000000532057287 */ /* 0x000fc8000c800000 */
[----:B------:R-:W-:Y:S02]  /*1cb0*/  UIADD3 UR4, UPT, UPT, -UR8, UR5, URZ ;  /* 0x0000000508047290 */ /* 0x000fe4000fffe1ff */
[----:B------:R-:W-:Y:S02]  /*1cc0*/  UIADD3 UR5, UPT, UPT, UR8, -UR5, URZ ;  /* 0x8000000508057290 */ /* 0x000fe4000fffe0ff */
[----:B------:R-:W-:Y:S02]  /*1cd0*/  UIMAD UR51, UR4, UR6, UR51 ;  /* 0x00000006043372a4 */ /* 0x000fe4000f8e0233 */
[----:B------:R-:W-:-:S12]  /*1ce0*/  UIMAD UR50, UR5, UR9, UR50 ;  /* 0x00000009053272a4 */ /* 0x000fd8000f8e0232 */
.L_x_20:
[----:B------:R-:W-:-:S09]  /*1cf0*/  UISETP.EQ.U32.AND UP0, UPT, UR12, 0x1, UPT ;  /* 0x000000010c00788c */ /* 0x000fd2000bf02070 */
[----:B------:R-:W-:Y:S05]  /*1d00*/  BRA.U !UP0, `(.L_x_21) ;  /* 0x00000001080c7547 */ /* 0x000fea000b800000 */
[----:B------:R-:W-:Y:S01]  /*1d10*/  UCGABAR_WAIT ;  /* 0x0000000000007dc7 */ /* 0x000fe20008000000 */
[----:B------:R-:W-:Y:S01]  /*1d20*/  CCTL.IVALL ;  /* 0x00000000ff00798f */ /* 0x000fe20002000000 */
[----:B------:R-:W-:Y:S05]  /*1d30*/  BRA `(.L_x_22) ;  /* 0x0000000000047947 */ /* 0x000fea0003800000 */
.L_x_21:
[----:B------:R-:W-:Y:S06]  /*1d40*/  BAR.SYNC.DEFER_BLOCKING 0x0 ;  /* 0x0000000000007b1d */ /* 0x000fec0000010000 */
.L_x_22:
[----:B------:R-:W-:Y:S05]  /*1d50*/  BRA.U UP5, `(.L_x_23) ;  /* 0x00000025053c7547 */ /* 0x000fea000b800000 */
[----:B------:R-:W1:Y:S01]  /*1d60*/  LDCU UR6, c[0x0][0x38c] ;  /* 0x00007180ff0677ac */ /* 0x000e620008000800 */
[----:B------:R-:W-:Y:S01]  /*1d70*/  PLOP3.LUT P1, PT, PT, PT, UP3, 0x80, 0x8 ;  /* 0x000000000008781c */ /* 0x000fe20003f2f038 */
[----:B------:R-:W-:Y:S01]  /*1d80*/  IMAD.MOV.U32 R12, RZ, RZ, 0x1 ;  /* 0x00000001ff0c7424 */ /* 0x000fe200078e00ff */
[----:B------:R-:W-:Y:S01]  /*1d90*/  ISETP.NE.AND P2, PT, R0, RZ, P3 ;  /* 0x000000ff0000720c */ /* 0x000fe20001f45270 */
[----:B------:R-:W-:Y:S01]  /*1da0*/  USHF.L.U32 UR5, UR10, 0x5, URZ ;  /* 0x000000050a057899 */ /* 0x000fe200080006ff */
[----:B------:R-:W-:Y:S01]  /*1db0*/  PLOP3.LUT P1, PT, P1, PT, PT, 0x8, 0x80 ;  /* 0x000000000080781c */ /* 0x000fe20000f2e170 */
[----:B------:R-:W-:Y:S01]  /*1dc0*/  USHF.L.U32 UR4, UR10, 0x6, URZ ;  /* 0x000000060a047899 */ /* 0x000fe200080006ff */
[----:B------:R-:W-:Y:S01]  /*1dd0*/  CS2R R10, SRZ ;  /* 0x00000000000a7805 */ /* 0x000fe2000001ff00 */
[----:B------:R-:W-:Y:S01]  /*1de0*/  UMOV UR17, 0x400 ;  /* 0x0000040000117882 */ /* 0x000fe20000000000 */
[----:B------:R-:W-:Y:S01]  /*1df0*/  UISETP.NE.AND UP1, UPT, UR11, URZ, UPT ;  /* 0x000000ff0b00728c */ /* 0x000fe2000bf25270 */
[----:B------:R-:W-:Y:S01]  /*1e00*/  IMAD.MOV.U32 R9, RZ, RZ, RZ ;  /* 0x000000ffff097224 */ /* 0x000fe200078e00ff */
[----:B------:R-:W-:Y:S01]  /*1e10*/  ULEA UR17, UR54, UR17, 0x18 ;  /* 0x0000001136117291 */ /* 0x000fe2000f8ec0ff */
[----:B------:R-:W-:Y:S01]  /*1e20*/  IMAD.MOV.U32 R8, RZ, RZ, 0x1 ;  /* 0x00000001ff087424 */ /* 0x000fe200078e00ff */
[----:B------:R-:W-:-:S02]  /*1e30*/  ULOP3.LUT UR5, UR5, 0x20, URZ, 0xc0, !UPT ;  /* 0x0000002005057892 */ /* 0x000fc4000f8ec0ff */
[----:B------:R-:W-:Y:S01]  /*1e40*/  ULOP3.LUT UR4, UR4, 0x40, URZ, 0xc0, !UPT ;  /* 0x0000004004047892 */ /* 0x000fe2000f8ec0ff */
[----:B------:R-:W2:Y:S01]  /*1e50*/  LDCU UR19, c[0x0][0x370] ;  /* 0x00006e00ff1377ac */ /* 0x000ea20008000800 */
[----:B-1----:R-:W-:Y:S02]  /*1e60*/  UIADD3 UR7, UPT, UPT, UR6, 0x3f, URZ ;  /* 0x0000003f06077890 */ /* 0x002fe4000fffe0ff */
[----:B------:R-:W-:Y:S02]  /*1e70*/  UIADD3 UR20, UPT, UPT, UR6, 0x7e, URZ ;  /* 0x0000007e06147890 */ /* 0x000fe4000fffe0ff */
[----:B------:R-:W-:Y:S02]  /*1e80*/  USHF.R.S32.HI UR21, URZ, 0x1f, UR7 ;  /* 0x0000001fff157899 */ /* 0x000fe40008011407 */
[----:B------:R-:W-:Y:S02]  /*1e90*/  UIADD3 UR6, UPT, UPT, UR6, -0x1, URZ ;  /* 0xffffffff06067890 */ /* 0x000fe4000fffe0ff */
[----:B------:R-:W-:-:S02]  /*1ea0*/  ULEA.HI UR21, UR21, UR7, URZ, 0x6 ;  /* 0x0000000715157291 */ /* 0x000fc4000f8f30ff */
[----:B------:R-:W-:Y:S02]  /*1eb0*/  UISETP.GE.U32.AND UP2, UPT, UR6, -0x7f, UPT ;  /* 0xffffff810600788c */ /* 0x000fe4000bf46070 */
[----:B------:R-:W-:Y:S01]  /*1ec0*/  USHF.R.S32.HI UR21, URZ, 0x6, UR21 ;  /* 0x00000006ff157899 */ /* 0x000fe20008011415 */
[----:B------:R-:W1:Y:S03]  /*1ed0*/  LDCU.64 UR22, c[0x0][0x348] ;  /* 0x00006900ff1677ac */ /* 0x000e660008000a00 */
[----:B------:R-:W-:Y:S01]  /*1ee0*/  UISETP.LT.U32.AND UP0, UPT, UR21, 0x24, UPT ;  /* 0x000000241500788c */ /* 0x000fe2000bf01070 */
[----:B------:R-:W3:Y:S03]  /*1ef0*/  LDCU UR18, c[0x0][0x374] ;  /* 0x00006e80ff1277ac */ /* 0x000ee60008000800 */
[----:B------:R-:W-:-:S02]  /*1f00*/  USEL UR41, UR21, 0x24, UP0 ;  /* 0x0000002415297887 */ /* 0x000fc40008000000 */
[----:B------:R-:W-:Y:S02]  /*1f10*/  USEL UR26, UR26, 0x2, UP1 ;  /* 0x000000021a1a7887 */ /* 0x000fe40008800000 */
[----:B------:R-:W-:Y:S02]  /*1f20*/  UIADD3 UR25, UPT, UPT, UR41, -0x1, URZ ;  /* 0xffffffff29197890 */ /* 0x000fe4000fffe0ff */
[----:B------:R-:W-:Y:S02]  /*1f30*/  @UP2 UIADD3 UR25, UPT, UPT, UR41, URZ, URZ ;  /* 0x000000ff29192290 */ /* 0x000fe4000fffe0ff */
[----:B------:R-:W-:Y:S02]  /*1f40*/  UIADD3 UR40, UPT, UPT, UR17, 0x2600, UR16 ;  /* 0x0000260011287890 */ /* 0x000fe4000fffe010 */
[----:B------:R-:W-:Y:S02]  /*1f50*/  UIADD3 UR24, UPT, UPT, UR25, 0x1, URZ ;  /* 0x0000000119187890 */ /* 0x000fe4000fffe0ff */
[----:B------:R-:W-:-:S02]  /*1f60*/  UIADD3 UR39, UPT, UPT, UR17, 0x26600, UR15 ;  /* 0x0002660011277890 */ /* 0x000fc4000fffe00f */
[----:B------:R-:W-:Y:S02]  /*1f70*/  ULEA UR31, UR31, UR5, 0x4 ;  /* 0x000000051f1f7291 */ /* 0x000fe4000f8e20ff */
[----:B------:R-:W-:Y:S02]  /*1f80*/  ULEA UR30, UR30, UR4, 0x4 ;  /* 0x000000041e1e7291 */ /* 0x000fe4000f8e20ff */
[----:B------:R-:W-:Y:S02]  /*1f90*/  UIADD3 UR38, UPT, UPT, UR21, -UR41, URZ ;  /* 0x8000002915267290 */ /* 0x000fe4000fffe0ff */
[----:B------:R-:W-:Y:S01]  /*1fa0*/  UIADD3 UR25, UPT, UPT, -UR25, URZ, URZ ;  /* 0x000000ff19197290 */ /* 0x000fe2000fffe1ff */
[----:B-123--:R-:W-:-:S11]  /*1fb0*/  UMOV UR29, URZ ;  /* 0x000000ff001d7c82 */ /* 0x00efd60008000000 */
.L_x_43:
[----:B------:R-:W-:-:S09]  /*1fc0*/  UISETP.NE.AND UP0, UPT, UR54, URZ, UPT ;  /* 0x000000ff3600728c */ /* 0x000fd2000bf05270 */
[----:B------:R-:W-:Y:S05]  /*1fd0*/  BRA.U UP0, `(.L_x_24) ;  /* 0x0000000100287547 */ /* 0x000fea000b800000 */
[----:B------:R-:W-:Y:S02]  /*1fe0*/  LEA R0, R9, UR17, 0x3 ;  /* 0x0000001109007c11 */ /* 0x000fe4000f8e18ff */
[----:B------:R-:W-:-:S04]  /*1ff0*/  SHF.L.U32 R2, R8, 0x1f, RZ ;  /* 0x0000001f08027819 */ /* 0x000fc800000006ff */
[----:B------:R-:W1:Y:S02]  /*2000*/  SYNCS.PHASECHK.TRANS64.TRYWAIT P0, [R0+URZ+0x2d0], R2 ;  /* 0x0002d002000075a7 */ /* 0x000e6400080011ff */
[----:B-1----:R-:W-:Y:S05]  /*2010*/  @!P0 BRA `(.L_x_25) ;  /* 0x0000006000b88947 */ /* 0x002fea0003800000 */
.L_x_146:
[----:B------:R-:W-:Y:S01]  /*2020*/  VIADD R9, R9, 0x1 ;  /* 0x0000000109097836 */ /* 0x000fe20000000000 */
[----:B------:R1:W-:Y:S04]  /*2030*/  SYNCS.ARRIVE.TRANS64.A1T0 RZ, [R0+URZ+0x2c0], RZ ;  /* 0x0002c0ff00ff79a7 */ /* 0x0003e800081000ff */
[----:B------:R-:W-:-:S04]  /*2040*/  ISETP.NE.AND P0, PT, R9, 0x2, PT ;  /* 0x000000020900780c */ /* 0x000fc80003f05270 */
[----:B------:R-:W-:Y:S02]  /*2050*/  SEL R9, R9, RZ, P0 ;  /* 0x000000ff09097207 */ /* 0x000fe40000000000 */
[----:B-1----:R-:W-:-:S04]  /*2060*/  SEL R0, RZ, 0x1, P0 ;  /* 0x00000001ff007807 */ /* 0x002fc80000000000 */
[----:B------:R-:W-:-:S07]  /*2070*/  LOP3.LUT R8, R8, R0, RZ, 0x3c, !PT ;  /* 0x0000000008087212 */ /* 0x000fce00078e3cff */
.L_x_24:
[----:B------:R-:W-:Y:S01]  /*2080*/  UISETP.GE.U32.AND UP0, UPT, UR20, 0x7f, UPT ;  /* 0x0000007f1400788c */ /* 0x000fe2000bf06070 */
[----:B------:R-:W-:Y:S01]  /*2090*/  SHF.L.U32 R0, R12, 0x1f, RZ ;  /* 0x0000001f0c007819 */ /* 0x000fe200000006ff */
[----:B------:R-:W-:Y:S02]  /*20a0*/  ULEA.HI UR35, UR50, UR50, URZ, 0x1 ;  /* 0x0000003232237291 */ /* 0x000fe4000f8f08ff */
[----:B------:R-:W-:Y:S02]  /*20b0*/  ULEA UR4, UR29, UR17, 0x3 ;  /* 0x000000111d047291 */ /* 0x000fe4000f8e18ff */
[----:B------:R-:W-:Y:S02]  /*20c0*/  USHF.L.U32 UR35, UR35, 0x6, URZ ;  /* 0x0000000623237899 */ /* 0x000fe400080006ff */
[----:B------:R-:W-:Y:S02]  /*20d0*/  ULEA UR11, UR51, UR31, 0x6 ;  /* 0x0000001f330b7291 */ /* 0x000fe4000f8e30ff */
[----:B------:R-:W-:-:S03]  /*20e0*/  ULOP3.LUT UR35, UR35, 0xffffff80, URZ, 0xc0, !UPT ;  /* 0xffffff8023237892 */ /* 0x000fc6000f8ec0ff */
[----:B------:R1:W2:Y:S01]  /*20f0*/  SYNCS.PHASECHK.TRANS64.TRYWAIT P0, [UR4+0x120], R0 ;  /* 0x00012000ff0075a7 */ /* 0x0002a20008001104 */
[----:B------:R-:W-:Y:S01]  /*2100*/  UIADD3 UR35, UPT, UPT, UR30, UR35, URZ ;  /* 0x000000231e237290 */ /* 0x000fe2000fffe0ff */
[----:B------:R-:W-:Y:S01]  /*2110*/  UMOV UR4, URZ ;  /* 0x000000ff00047c82 */ /* 0x000fe20008000000 */
[----:B------:R-:W-:Y:S10]  /*2120*/  BRA.U !UP0, `(.L_x_26) ;  /* 0x0000000108c87547 */ /* 0x000ff4000b800000 */
[----:B------:R-:W-:Y:S01]  /*2130*/  UMOV UR5, UR25 ;  /* 0x0000001900057c82 */ /* 0x000fe20008000000 */
[----:B------:R-:W-:Y:S01]  /*2140*/  UMOV UR50, UR29 ;  /* 0x0000001d00327c82 */ /* 0x000fe20008000000 */
[----:B------:R-:W-:-:S05]  /*2150*/  UMOV UR34, URZ ;  /* 0x000000ff00227c82 */ /* 0x000fca0008000000 */
.L_x_32:
[----:B------:R-:W-:Y:S01]  /*2160*/  ULEA UR33, UR50, UR17, 0x3 ;  /* 0x0000001132217291 */ /* 0x000fe2000f8e18ff */
[----:B--2---:R-:W-:Y:S01]  /*2170*/  @P3 MOV R2, 0x3000 ;  /* 0x0000300000023802 */ /* 0x004fe20000000f00 */
[----:B--234-:R-:W-:Y:S10]  /*2180*/  @P0 BRA `(.L_x_27) ;  /* 0x00000000000c0947 */ /* 0x01cff40003800000 */
[----:B------:R-:W-:-:S04]  /*2190*/  SHF.L.U32 R3, R12, 0x1f, RZ ;  /* 0x0000001f0c037819 */ /* 0x000fc800000006ff */
[----:B------:R-:W2:Y:S02]  /*21a0*/  SYNCS.PHASECHK.TRANS64.TRYWAIT P0, [UR33+0x120], R3 ;  /* 0x00012003ff0075a7 */ /* 0x000ea40008001121 */
[----:B--2---:R-:W-:Y:S05]  /*21b0*/  @!P0 BRA `(.L_x_28) ;  /* 0x0000006000648947 */ /* 0x004fea0003800000 */
.L_x_27:
[----:B------:R2:W-:Y:S01]  /*21c0*/  @P3 SYNCS.ARRIVE.TRANS64 RZ, [UR33], R2 ;  /* 0x00000002ffff39a7 */ /* 0x0005e20008000021 */
[----:B------:R-:W-:Y:S02]  /*21d0*/  ULOP3.LUT UR4, UR26, 0x2, URZ, 0xfc, !UPT ;  /* 0x000000021a047892 */ /* 0x000fe4000f8efcff */
[----:B------:R-:W-:Y:S02]  /*21e0*/  UIADD3 UR5, UPT, UPT, UR5, 0x1, URZ ;  /* 0x0000000105057890 */ /* 0x000fe4000fffe0ff */
[----:B------:R-:W-:Y:S02]  /*21f0*/  UISETP.NE.AND UP0, UPT, UR4, 0x2, UPT ;  /* 0x000000020400788c */ /* 0x000fe4000bf05270 */
[----:B------:R-:W-:-:S07]  /*2200*/  UISETP.NE.AND UP2, UPT, UR5, 0x1, UPT ;  /* 0x000000010500788c */ /* 0x000fce000bf45270 */
[----:B------:R-:W-:Y:S05]  /*2210*/  BRA.U UP0, `(.L_x_29) ;  /* 0x0000000100047547 */ /* 0x000fea000b800000 */
[----:B------:R-:W-:Y:S05]  /*2220*/  BPT.TRAP 0x1 ;  /* 0x000000040000795c */ /* 0x000fea0000300000 */
.L_x_29:
[----:B------:R-:W-:Y:S04]  /*2230*/  BSSY.RECONVERGENT B0, `(.L_x_30) ;  /* 0x0000003000007945 */ /* 0x000fe80003800200 */
[----:B------:R-:W-:Y:S05]  /*2240*/  @!P2 BRA `(.L_x_31) ;  /* 0x000000000004a947 */ /* 0x000fea0003800000 */
[----:B------:R-:W-:Y:S05]  /*2250*/  BPT.TRAP 0x1 ;  /* 0x000000040000795c */ /* 0x000fea0000300000 */
.L_x_31:
[----:B------:R-:W-:Y:S05]  /*2260*/  BSYNC.RECONVERGENT B0 ;  /* 0x0000000000007941 */ /* 0x000fea0003800200 */
.L_x_30:
[----:B------:R-:W-:Y:S02]  /*2270*/  UIADD3 UR29, UPT, UPT, UR50, 0x1, URZ ;  /* 0x00000001321d7890 */ /* 0x000fe4000fffe0ff */
[----:B------:R-:W-:Y:S02]  /*2280*/  ULEA UR32, UR50, UR16, 0xc ;  /* 0x0000001032207291 */ /* 0x000fe4000f8e60ff */
[----:B------:R-:W-:Y:S02]  /*2290*/  UISETP.NE.AND UP0, UPT, UR29, 0x24, UPT ;  /* 0x000000241d00788c */ /* 0x000fe4000bf05270 */
[----:B------:R-:W-:Y:S02]  /*22a0*/  UIADD3 UR46, UP1, UPT, UR22, 0x80, URZ ;  /* 0x00000080162e7890 */ /* 0x000fe4000ff3e0ff */
[----:B------:R-:W-:Y:S02]  /*22b0*/  USEL UR6, URZ, 0x1, UP0 ;  /* 0x00000001ff067887 */ /* 0x000fe40008000000 */
[----:B------:R-:W-:-:S02]  /*22c0*/  USEL UR29, UR29, URZ, UP0 ;  /* 0x000000ff1d1d7287 */ /* 0x000fc40008000000 */
[----:B------:R-:W-:Y:S02]  /*22d0*/  ULEA UR8, UR50, UR15, 0xb ;  /* 0x0000000f32087291 */ /* 0x000fe4000f8e58ff */
[----:B------:R-:W-:Y:S01]  /*22e0*/  UIADD3 UR44, UP0, UPT, UR22, 0x180, URZ ;  /* 0x00000180162c7890 */ /* 0x000fe2000ff1e0ff */
[----:B------:R-:W-:Y:S01]  /*22f0*/  LOP3.LUT R12, R12, UR6, RZ, 0x3c, !PT ;  /* 0x000000060c0c7c12 */ /* 0x000fe2000f8e3cff */
[----:B------:R-:W-:Y:S02]  /*2300*/  ULEA UR4, UR29, UR17, 0x3 ;  /* 0x000000111d047291 */ /* 0x000fe4000f8e18ff */
[----:B------:R-:W-:Y:S01]  /*2310*/  ULOP3.LUT UR33, UR33, 0xfefffff8, URZ, 0xc0, !UPT ;  /* 0xfefffff821217892 */ /* 0x000fe2000f8ec0ff */
[----:B-1----:R-:W-:Y:S01]  /*2320*/  SHF.L.U32 R0, R12, 0x1f, RZ ;  /* 0x0000001f0c007819 */ /* 0x002fe200000006ff */
[----:B------:R-:W-:Y:S02]  /*2330*/  UIADD3.X UR47, UPT, UPT, URZ, UR23, URZ, UP1, !UPT ;  /* 0x00000017ff2f7290 */ /* 0x000fe40008ffe4ff */
[----:B------:R-:W-:-:S02]  /*2340*/  UIADD3 UR32, UPT, UPT, UR17, 0x2600, UR32 ;  /* 0x0000260011207890 */ /* 0x000fc4000fffe020 */
[----:B------:R-:W-:Y:S01]  /*2350*/  UPRMT UR7, URZ, 0x5410, UR14 ;  /* 0x00005410ff077896 */ /* 0x000fe2000800000e */
[----:B------:R3:W4:Y:S01]  /*2360*/  SYNCS.PHASECHK.TRANS64.TRYWAIT P0, [UR4+0x120], R0 ;  /* 0x00012000ff0075a7 */ /* 0x0007220008001104 */
[----:B------:R-:W-:Y:S02]  /*2370*/  UIADD3 UR8, UPT, UPT, UR17, 0x26600, UR8 ;  /* 0x0002660011087890 */ /* 0x000fe4000fffe008 */
[----:B------:R-:W-:Y:S02]  /*2380*/  UIADD3.X UR45, UPT, UPT, URZ, UR23, URZ, UP0, !UPT ;  /* 0x00000017ff2d7290 */ /* 0x000fe400087fe4ff */
[----:B------:R-:W-:Y:S01]  /*2390*/  UPRMT UR6, URZ, 0x5410, UR13 ;  /* 0x00005410ff067896 */ /* 0x000fe2000800000d */
[----:B------:R-:W-:Y:S01]  /*23a0*/  UMOV UR42, 0x0 ;  /* 0x00000000002a7882 */ /* 0x000fe20000000000 */
[----:B------:R-:W-:Y:S01]  /*23b0*/  UMOV UR43, 0x10000000 ;  /* 0x10000000002b7882 */ /* 0x000fe20000000000 */
[----:B------:R-:W-:Y:S01]  /*23c0*/  UMOV UR10, UR34 ;  /* 0x00000022000a7c82 */ /* 0x000fe20008000000 */
[----:B------:R-:W-:Y:S01]  /*23d0*/  UMOV UR12, UR36 ;  /* 0x00000024000c7c82 */ /* 0x000fe20008000000 */
[----:B------:R-:W-:Y:S01]  /*23e0*/  UMOV UR9, UR33 ;  /* 0x0000002100097c82 */ /* 0x000fe20008000000 */
[----:B------:R1:W-:Y:S01]  /*23f0*/  UTMALDG.3D.MULTICAST.2CTA [UR32], [UR46], UR7, desc[UR42] ;  /* 0x00002a202e0073b4 */ /* 0x0003e20008211807 */
[----:B------:R-:W-:Y:S01]  /*2400*/  UMOV UR4, UR24 ;  /* 0x0000001800047c82 */ /* 0x000fe20008000000 */
[----:B------:R-:W-:Y:S01]  /*2410*/  UMOV UR50, UR29 ;  /* 0x0000001d00327c82 */ /* 0x000fe20008000000 */
[----:B------:R3:W-:Y:S01]  /*2420*/  UTMALDG.3D.MULTICAST.2CTA [UR8], [UR44], UR6, desc[UR42] ;  /* 0x00002a082c0073b4 */ /* 0x0007e20008211806 */
[----:B-1----:R-:W-:Y:S01]  /*2430*/  UIADD3 UR34, UPT, UPT, UR34, 0x40, URZ ;  /* 0x0000004022227890 */ /* 0x002fe2000fffe0ff */
[----:B------:R-:W-:Y:S11]  /*2440*/  BRA.U UP2, `(.L_x_32) ;  /* 0xfffffffd02447547 */ /* 0x000ff6000b83ffff */
.L_x_26:
[----:B------:R-:W-:Y:S01]  /*2450*/  ULEA UR5, UR29, UR17, 0x3 ;  /* 0x000000111d057291 */ /* 0x000fe2000f8e18ff */
[----:B-1-3--:R-:W-:Y:S01]  /*2460*/  SHF.L.U32 R0, R12, 0x1f, RZ ;  /* 0x0000001f0c007819 */ /* 0x00afe200000006ff */
[----:B------:R-:W-:Y:S01]  /*2470*/  @!P1 SYNCS.ARRIVE.TRANS64.A1T0 RZ, [UR17+0x258], RZ ;  /* 0x000258ffffff99a7 */ /* 0x000fe20008100011 */
[----:B------:R-:W-:-:S06]  /*2480*/  UISETP.GT.AND UP0, UPT, UR21, UR41, UPT ;  /* 0x000000291500728c */ /* 0x000fcc000bf04270 */
[----:B--2-4-:R1:W2:Y:S03]  /*2490*/  SYNCS.PHASECHK.TRANS64.TRYWAIT P0, [UR5+0x120], R0 ;  /* 0x00012000ff0075a7 */ /* 0x0142a60008001105 */
[----:B------:R-:W-:Y:S05]  /*24a0*/  BRA.U !UP0, `(.L_x_33) ;  /* 0x0000000108b87547 */ /* 0x000fea000b800000 */
[----:B------:R-:W-:Y:S01]  /*24b0*/  UIADD3 UR6, UPT, UPT, UR38, UR4, URZ ;  /* 0x0000000426067290 */ /* 0x000fe2000fffe0ff */
[----:B------:R-:W-:-:S11]  /*24c0*/  UMOV UR50, UR29 ;  /* 0x0000001d00327c82 */ /* 0x000fd60008000000 */
.L_x_39:
[----:B------:R-:W-:Y:S01]  /*24d0*/  ULEA UR33, UR50, UR17, 0x3 ;  /* 0x0000001132217291 */ /* 0x000fe2000f8e18ff */
[----:B--2---:R-:W-:Y:S01]  /*24e0*/  @P3 MOV R2, 0x3000 ;  /* 0x0000300000023802 */ /* 0x004fe20000000f00 */
[----:B--2-4-:R-:W-:Y:S10]  /*24f0*/  @P0 BRA `(.L_x_34) ;  /* 0x00000000000c0947 */ /* 0x014ff40003800000 */
[----:B------:R-:W-:-:S04]  /*2500*/  SHF.L.U32 R3, R12, 0x1f, RZ ;  /* 0x0000001f0c037819 */ /* 0x000fc800000006ff */
[----:B------:R-:W2:Y:S02]  /*2510*/  SYNCS.PHASECHK.TRANS64.TRYWAIT P0, [UR33+0x120], R3 ;  /* 0x00012003ff0075a7 */ /* 0x000ea40008001121 */
[----:B--2---:R-:W-:Y:S05]  /*2520*/  @!P0 BRA `(.L_x_35) ;  /* 0x0000005c00a08947 */ /* 0x004fea0003800000 */
.L_x_34:
[----:B------:R2:W-:Y:S01]  /*2530*/  @P3 SYNCS.ARRIVE.TRANS64 RZ, [UR33], R2 ;  /* 0x00000002ffff39a7 */ /* 0x0005e20008000021 */
[----:B------:R-:W-:-:S04]  /*2540*/  ULOP3.LUT UR5, UR26, 0x2, URZ, 0xfc, !UPT ;  /* 0x000000021a057892 */ /* 0x000fc8000f8efcff */
[----:B------:R-:W-:-:S09]  /*2550*/  UISETP.NE.AND UP0, UPT, UR5, 0x2, UPT ;  /* 0x000000020500788c */ /* 0x000fd2000bf05270 */
[----:B------:R-:W-:Y:S05]  /*2560*/  BRA.U UP0, `(.L_x_36) ;  /* 0x0000000100047547 */ /* 0x000fea000b800000 */
[----:B------:R-:W-:Y:S05]  /*2570*/  BPT.TRAP 0x1 ;  /* 0x000000040000795c */ /* 0x000fea0000300000 */
.L_x_36:
[----:B------:R-:W-:Y:S04]  /*2580*/  BSSY.RECONVERGENT B0, `(.L_x_37) ;  /* 0x0000003000007945 */ /* 0x000fe80003800200 */
[----:B------:R-:W-:Y:S05]  /*2590*/  @!P2 BRA `(.L_x_38) ;  /* 0x000000000004a947 */ /* 0x000fea0003800000 */
[----:B------:R-:W-:Y:S05]  /*25a0*/  BPT.TRAP 0x1 ;  /* 0x000000040000795c */ /* 0x000fea0000300000 */
.L_x_38:
[----:B------:R-:W-:Y:S05]  /*25b0*/  BSYNC.RECONVERGENT B0 ;  /* 0x0000000000007941 */ /* 0x000fea0003800200 */
.L_x_37:
[----:B------:R-:W-:Y:S02]  /*25c0*/  UIADD3 UR29, UPT, UPT, UR50, 0x1, URZ ;  /* 0x00000001321d7890 */ /* 0x000fe4000fffe0ff */
[----:B------:R-:W-:Y:S02]  /*25d0*/  UIADD3 UR46, UP1, UPT, UR22, 0x80, URZ ;  /* 0x00000080162e7890 */ /* 0x000fe4000ff3e0ff */
[----:B------:R-:W-:Y:S02]  /*25e0*/  UISETP.NE.AND UP0, UPT, UR29, 0x24, UPT ;  /* 0x000000241d00788c */ /* 0x000fe4000bf05270 */
[----:B------:R-:W-:Y:S02]  /*25f0*/  USHF.L.U32 UR34, UR4, 0x6, URZ ;  /* 0x0000000604227899 */ /* 0x000fe400080006ff */
[----:B------:R-:W-:Y:S02]  /*2600*/  USEL UR7, URZ, 0x1, UP0 ;  /* 0x00000001ff077887 */ /* 0x000fe40008000000 */
[----:B------:R-:W-:-:S02]  /*2610*/  USEL UR29, UR29, URZ, UP0 ;  /* 0x000000ff1d1d7287 */ /* 0x000fc40008000000 */
[----:B------:R-:W-:Y:S02]  /*2620*/  UIADD3 UR44, UP0, UPT, UR22, 0x180, URZ ;  /* 0x00000180162c7890 */ /* 0x000fe4000ff1e0ff */
[----:B------:R-:W-:Y:S01]  /*2630*/  ULEA UR5, UR29, UR17, 0x3 ;  /* 0x000000111d057291 */ /* 0x000fe2000f8e18ff */
[----:B------:R-:W-:Y:S01]  /*2640*/  LOP3.LUT R12, R12, UR7, RZ, 0x3c, !PT ;  /* 0x000000070c0c7c12 */ /* 0x000fe2000f8e3cff */
[----:B------:R-:W-:Y:S02]  /*2650*/  ULOP3.LUT UR33, UR33, 0xfefffff8, URZ, 0xc0, !UPT ;  /* 0xfefffff821217892 */ /* 0x000fe4000f8ec0ff */
[----:B------:R-:W-:Y:S01]  /*2660*/  ULEA UR32, UR50, UR40, 0xc ;  /* 0x0000002832207291 */ /* 0x000fe2000f8e60ff */
[----:B-1----:R-:W-:Y:S01]  /*2670*/  SHF.L.U32 R0, R12, 0x1f, RZ ;  /* 0x0000001f0c007819 */ /* 0x002fe200000006ff */
[----:B------:R-:W-:Y:S02]  /*2680*/  UPRMT UR7, URZ, 0x5410, UR14 ;  /* 0x00005410ff077896 */ /* 0x000fe4000800000e */
[----:B------:R-:W-:Y:S01]  /*2690*/  UIADD3.X UR47, UPT, UPT, URZ, UR23, URZ, UP1, !UPT ;  /* 0x00000017ff2f7290 */ /* 0x000fe20008ffe4ff */
[----:B------:R3:W4:Y:S01]  /*26a0*/  SYNCS.PHASECHK.TRANS64.TRYWAIT P0, [UR5+0x120], R0 ;  /* 0x00012000ff0075a7 */ /* 0x0007220008001105 */
[----:B------:R-:W-:-:S02]  /*26b0*/  ULEA UR8, UR50, UR39, 0xb ;  /* 0x0000002732087291 */ /* 0x000fc4000f8e58ff */
[----:B------:R-:W-:Y:S02]  /*26c0*/  UPRMT UR5, URZ, 0x5410, UR13 ;  /* 0x00005410ff057896 */ /* 0x000fe4000800000d */
[----:B------:R-:W-:Y:S01]  /*26d0*/  UIADD3.X UR45, UPT, UPT, URZ, UR23, URZ, UP0, !UPT ;  /* 0x00000017ff2d7290 */ /* 0x000fe200087fe4ff */
[----:B------:R-:W-:Y:S01]  /*26e0*/  UMOV UR42, 0x0 ;  /* 0x00000000002a7882 */ /* 0x000fe20000000000 */
[----:B------:R-:W-:Y:S01]  /*26f0*/  UMOV UR43, 0x10000000 ;  /* 0x10000000002b7882 */ /* 0x000fe20000000000 */
[----:B------:R-:W-:Y:S01]  /*2700*/  UMOV UR12, UR36 ;  /* 0x00000024000c7c82 */ /* 0x000fe20008000000 */
[----:B------:R-:W-:Y:S01]  /*2710*/  UMOV UR9, UR33 ;  /* 0x0000002100097c82 */ /* 0x000fe20008000000 */
[----:B------:R-:W-:Y:S01]  /*2720*/  UMOV UR10, UR34 ;  /* 0x00000022000a7c82 */ /* 0x000fe20008000000 */
[----:B------:R3:W-:Y:S01]  /*2730*/  UTMALDG.3D.MULTICAST.2CTA [UR32], [UR46], UR7, desc[UR42] ;  /* 0x00002a202e0073b4 */ /* 0x0007e20008211807 */
[----:B------:R-:W-:Y:S01]  /*2740*/  UIADD3 UR4, UPT, UPT, UR4, 0x1, URZ ;  /* 0x0000000104047890 */ /* 0x000fe2000fffe0ff */
[----:B------:R-:W-:-:S03]  /*2750*/  UMOV UR50, UR29 ;  /* 0x0000001d00327c82 */ /* 0x000fc60008000000 */
[----:B------:R-:W-:Y:S01]  /*2760*/  UISETP.NE.AND UP0, UPT, UR4, UR6, UPT ;  /* 0x000000060400728c */ /* 0x000fe2000bf05270 */
[----:B------:R3:W-:Y:S08]  /*2770*/  UTMALDG.3D.MULTICAST.2CTA [UR8], [UR44], UR5, desc[UR42] ;  /* 0x00002a082c0073b4 */ /* 0x0007f00008211805 */
[----:B---3--:R-:W-:Y:S05]  /*2780*/  BRA.U UP0, `(.L_x_39) ;  /* 0xfffffffd00507547 */ /* 0x008fea000b83ffff */
.L_x_33:
[C---:B------:R-:W-:Y:S01]  /*2790*/  LEA R3, R11.reuse, UR17, 0x3 ;  /* 0x000000110b037c11 */ /* 0x040fe2000f8e18ff */
[----:B------:R-:W-:Y:S01]  /*27a0*/  NOP ;  /* 0x0000000000007918 */ /* 0x000fe20000000000 */
[----:B-1----:R-:W-:Y:S02]  /*27b0*/  SHF.L.U32 R0, R10, 0x1f, RZ ;  /* 0x0000001f0a007819 */ /* 0x002fe400000006ff */
[----:B------:R-:W-:Y:S02]  /*27c0*/  LEA R4, R11, UR17, 0x4 ;  /* 0x000000110b047c11 */ /* 0x000fe4000f8e20ff */
[----:B--2-4-:R-:W1:Y:S02]  /*27d0*/  SYNCS.PHASECHK.TRANS64.TRYWAIT P0, [R3+URZ+0x260], R0 ;  /* 0x00026000030075a7 */ /* 0x014e6400080011ff */
[----:B-1----:R-:W-:Y:S05]  /*27e0*/  @!P0 BRA `(.L_x_40) ;  /* 0x0000005c00088947 */ /* 0x002fea0003800000 */
.L_x_149:
[----:B------:R-:W2:Y:S01]  /*27f0*/  LDS.128 R4, [R4+0x2f0] ;  /* 0x0002f00004047984 */ /* 0x000ea20000000c00 */
[----:B------:R-:W-:Y:S01]  /*2800*/  UISETP.GE.AND UP0, UPT, UR37, 0x1, UPT ;  /* 0x000000012500788c */ /* 0x000fe2000bf06270 */
[----:B------:R-:W-:Y:S01]  /*2810*/  @!PT LDS RZ, [RZ] ;  /* 0x00000000fffff984 */ /* 0x000fe20000000800 */
[----:B------:R-:W-:Y:S01]  /*2820*/  @!PT LDS RZ, [RZ] ;  /* 0x00000000fffff984 */ /* 0x000fe20000000800 */
[----:B------:R-:W-:Y:S01]  /*2830*/  @!PT LDS RZ, [RZ] ;  /* 0x00000000fffff984 */ /* 0x000fe20000000800 */
[----:B------:R-:W-:Y:S01]  /*2840*/  @!PT LDS RZ, [RZ] ;  /* 0x00000000fffff984 */ /* 0x000fe20000000800 */
[----:B------:R3:W-:Y:S06]  /*2850*/  MEMBAR.ALL.CTA ;  /* 0x0000000000007992 */ /* 0x0007ec0000008000 */
[----:B---3--:R-:W3:Y:S01]  /*2860*/  FENCE.VIEW.ASYNC.S ;  /* 0x00000000000073c6 */ /* 0x008ee20000000000 */
[----:B--2---:R-:W-:-:S13]  /*2870*/  LOP3.LUT P0, RZ, R6, 0x1, RZ, 0xc0, !PT ;  /* 0x0000000106ff7812 */ /* 0x004fda000780c0ff */
[----:B---3--:R-:W-:Y:S01]  /*2880*/  VOTEU.ANY UP1, P0 ;  /* 0x0000000000ff7886 */ /* 0x008fe20000020100 */
[----:B------:R-:W-:-:S13]  /*2890*/  PLOP3.LUT P0, PT, PT, PT, UP1, 0x80, 0x8 ;  /* 0x000000000008781c */ /* 0x000fda0003f0f018 */
[----:B-1----:R-:W-:Y:S02]  /*28a0*/  @P0 LOP3.LUT R0, R5, 0xffff, RZ, 0xc0, !PT ;  /* 0x0000ffff05000812 */ /* 0x002fe400078ec0ff */
[----:B------:R-:W-:Y:S02]  /*28b0*/  @P0 MOV R2, R4 ;  /* 0x0000000400020202 */ /* 0x000fe40000000f00 */
[----:B------:R-:W-:Y:S01]  /*28c0*/  @P0 R2UR UR5, R0 ;  /* 0x00000000000502ca */ /* 0x000fe200000e0000 */
[----:B------:R-:W-:Y:S01]  /*28d0*/  VIADD R0, R3, 0x270 ;  /* 0x0000027003007836 */ /* 0x000fe20000000000 */
[----:B------:R-:W-:Y:S02]  /*28e0*/  @P0 SHF.R.U32.HI R4, RZ, 0x10, R5 ;  /* 0x00000010ff040819 */ /* 0x000fe40000011605 */
[----:B------:R-:W-:Y:S02]  /*28f0*/  @P0 R2UR UR6, R2 ;  /* 0x00000000020602ca */ /* 0x000fe400000e0000 */
[----:B------:R-:W-:-:S02]  /*2900*/  PRMT R0, RZ, 0x654, R0 ;  /* 0x00000654ff007816 */ /* 0x000fc40000000000 */
[----:B------:R-:W-:Y:S02]  /*2910*/  @P0 R2UR UR4, R4 ;  /* 0x00000000040402ca */ /* 0x000fe400000e0000 */
[----:B------:R1:W-:Y:S03]  /*2920*/  SYNCS.ARRIVE.TRANS64.RED.A1T0 RZ, [R0+URZ], RZ ;  /* 0x000000ff00ff79a7 */ /* 0x0003e600081004ff */
[----:B------:R-:W-:-:S04]  /*2930*/  @UP1 UMOV UR27, UR5 ;  /* 0x00000005001b1c82 */ /* 0x000fc80008000000 */
[----:B------:R-:W-:-:S04]  /*2940*/  @UP1 UMOV UR28, UR6 ;  /* 0x00000006001c1c82 */ /* 0x000fc80008000000 */
[----:B------:R-:W-:Y:S01]  /*2950*/  @UP1 UMOV UR36, UR4 ;  /* 0x0000000400241c82 */ /* 0x000fe20008000000 */
[----:B------:R-:W-:Y:S05]  /*2960*/  BRA.U !UP0, `(.L_x_41) ;  /* 0x0000000108b87547 */ /* 0x000fea000b800000 */
[----:B------:R-:W2:Y:S01]  /*2970*/  LDCU.128 UR4, c[0x0][0xb10] ;  /* 0x00016200ff0477ac */ /* 0x000ea20008000c00 */
[----:B------:R-:W3:Y:S01]  /*2980*/  LDCU UR10, c[0x0][0xb20] ;  /* 0x00016400ff0a77ac */ /* 0x000ee20008000800 */
[----:B------:R-:W4:Y:S01]  /*2990*/  LDCU UR11, c[0x0][0xb0c] ;  /* 0x00016180ff0b77ac */ /* 0x000f220008000800 */
[----:B------:R-:W1:Y:S01]  /*29a0*/  LDCU.64 UR8, c[0x0][0xb28] ;  /* 0x00016500ff0877ac */ /* 0x000e620008000a00 */
[----:B------:R-:W-:Y:S02]  /*29b0*/  UISETP.NE.AND UP3, UPT, UR37, 0x1, UPT ;  /* 0x000000012500788c */ /* 0x000fe4000bf65270 */
[----:B--2---:R-:W-:Y:S02]  /*29c0*/  UIMAD.WIDE.U32 UR42, UR18, UR7, URZ ;  /* 0x00000007122a72a5 */ /* 0x004fe4000f8e00ff */
[----:B------:R-:W-:Y:S02]  /*29d0*/  UIMAD.WIDE.U32 UR32, UR27, UR7, URZ ;  /* 0x000000071b2072a5 */ /* 0x000fe4000f8e00ff */
[----:B------:R-:W-:-:S02]  /*29e0*/  UIMAD.WIDE.U32 UR34, UR19, UR4, URZ ;  /* 0x00000004132272a5 */ /* 0x000fc4000f8e00ff */
[----:B------:R-:W-:Y:S01]  /*29f0*/  UISETP.NE.AND UP0, UPT, UR6, 0x1, UPT ;  /* 0x000000010600788c */ /* 0x000fe2000bf05270 */
[----:B------:R-:W-:Y:S01]  /*2a00*/  UMOV UR7, UR43 ;  /* 0x0000002b00077c82 */ /* 0x000fe20008000000 */
[----:B----4-:R-:W-:Y:S02]  /*2a10*/  UISETP.NE.AND UP2, UPT, UR11, 0x1, UPT ;  /* 0x000000010b00788c */ /* 0x010fe4000bf45270 */
[----:B---3--:R-:W-:Y:S02]  /*2a20*/  USHF.R.U32.HI UR7, URZ, UR10, UR7 ;  /* 0x0000000aff077299 */ /* 0x008fe40008011607 */
[----:B------:R-:W-:Y:S02]  /*2a30*/  USHF.R.U32.HI UR12, URZ, UR5, UR35 ;  /* 0x00000005ff0c7299 */ /* 0x000fe40008011623 */
[----:B------:R-:W-:Y:S02]  /*2a40*/  USEL UR7, UR18, UR7, !UP0 ;  /* 0x0000000712077287 */ /* 0x000fe4000c000000 */
[----:B------:R-:W-:-:S02]  /*2a50*/  USEL UR12, UR19, UR12, !UP2 ;  /* 0x0000000c130c7287 */ /* 0x000fc4000d000000 */
[----:B-1----:R-:W-:Y:S02]  /*2a60*/  UIMAD.WIDE.U32 UR42, UR7, UR8, URZ ;  /* 0x00000008072a72a5 */ /* 0x002fe4000f8e00ff */
        /* <DEDUP_REMOVED lines=30> */
.L_x_41:
[----:B------:R-:W2:Y:S02]  /*2c50*/  LDCU UR4, c[0x0][0xb30] ;  /* 0x00016600ff0477ac */ /* 0x000ea40008000800 */
[----:B--2---:R-:W-:-:S09]  /*2c60*/  UISETP.NE.AND UP0, UPT, UR4, 0x1, UPT ;  /* 0x000000010400788c */ /* 0x004fd2000bf05270 */
[----:B------:R-:W-:Y:S05]  /*2c70*/  BRA.U UP0, `(.L_x_42) ;  /* 0x0000000100407547 */ /* 0x000fea000b800000 */
[----:B------:R-:W2:Y:S01]  /*2c80*/  LDCU.128 UR4, c[0x0][0xb10] ;  /* 0x00016200ff0477ac */ /* 0x000ea20008000c00 */
[----:B------:R-:W3:Y:S01]  /*2c90*/  LDCU UR9, c[0x0][0xb0c] ;  /* 0x00016180ff0977ac */ /* 0x000ee20008000800 */
[----:B------:R-:W4:Y:S01]  /*2ca0*/  LDCU UR8, c[0x0][0xb20] ;  /* 0x00016400ff0877ac */ /* 0x000f220008000800 */
[----:B--2---:R-:W-:Y:S02]  /*2cb0*/  UIMAD.WIDE.U32 UR32, UR28, UR4, URZ ;  /* 0x000000041c2072a5 */ /* 0x004fe4000f8e00ff */
[----:B------:R-:W-:Y:S02]  /*2cc0*/  UIMAD.WIDE.U32 UR10, UR27, UR7, URZ ;  /* 0x000000071b0a72a5 */ /* 0x000fe4000f8e00ff */
[----:B---3--:R-:W-:Y:S02]  /*2cd0*/  UISETP.NE.AND UP2, UPT, UR9, 0x1, UPT ;  /* 0x000000010900788c */ /* 0x008fe4000bf45270 */
[----:B------:R-:W-:Y:S01]  /*2ce0*/  UISETP.NE.AND UP0, UPT, UR6, 0x1, UPT ;  /* 0x000000010600788c */ /* 0x000fe2000bf05270 */
[----:B------:R-:W-:Y:S01]  /*2cf0*/  UMOV UR7, UR33 ;  /* 0x0000002100077c82 */ /* 0x000fe20008000000 */
[----:B----4-:R-:W-:-:S02]  /*2d00*/  USHF.R.U32.HI UR8, URZ, UR8, UR11 ;  /* 0x00000008ff087299 */ /* 0x010fc4000801160b */
[----:B------:R-:W-:Y:S02]  /*2d10*/  USHF.R.U32.HI UR5, URZ, UR5, UR7 ;  /* 0x00000005ff057299 */ /* 0x000fe40008011607 */
[----:B------:R-:W-:Y:S02]  /*2d20*/  USEL UR8, UR27, UR8, !UP0 ;  /* 0x000000081b087287 */ /* 0x000fe4000c000000 */
[----:B------:R-:W-:-:S04]  /*2d30*/  USEL UR5, UR28, UR5, !UP2 ;  /* 0x000000051c057287 */ /* 0x000fc8000d000000 */
[----:B------:R-:W-:Y:S02]  /*2d40*/  UIADD3 UR4, UPT, UPT, UR5, -UR8, URZ ;  /* 0x8000000805047290 */ /* 0x000fe4000fffe0ff */
[----:B------:R-:W-:Y:S02]  /*2d50*/  UIADD3 UR5, UPT, UPT, -UR5, UR8, URZ ;  /* 0x0000000805057290 */ /* 0x000fe4000fffe1ff */
[----:B------:R-:W-:Y:S02]  /*2d60*/  UIMAD UR27, UR4, UR6, UR27 ;  /* 0x00000006041b72a4 */ /* 0x000fe4000f8e021b */
[----:B------:R-:W-:-:S12]  /*2d70*/  UIMAD UR28, UR5, UR9, UR28 ;  /* 0x00000009051c72a4 */ /* 0x000fd8000f8e021c */
.L_x_42:
[----:B------:R-:W-:Y:S01]  /*2d80*/  VIADD R11, R11, 0x1 ;  /* 0x000000010b0b7836 */ /* 0x000fe20000000000 */
[----:B------:R-:W-:Y:S01]  /*2d90*/  PLOP3.LUT P1, PT, PT, PT, PT, 0x80, 0x8 ;  /* 0x000000000008781c */ /* 0x000fe20003f2f070 */
[----:B------:R-:W-:Y:S02]  /*2da0*/  UIADD3 UR50, UPT, UPT, UR28, UR49, URZ ;  /* 0x000000311c327290 */ /* 0x000fe4000fffe0ff */
[----:B------:R-:W-:Y:S01]  /*2db0*/  UIADD3 UR51, UPT, UPT, UR27, UR48, URZ ;  /* 0x000000301b337290 */ /* 0x000fe2000fffe0ff */
[----:B------:R-:W-:-:S04]  /*2dc0*/  ISETP.NE.AND P0, PT, R11, 0x2, PT ;  /* 0x000000020b00780c */ /* 0x000fc80003f05270 */
[----:B-1----:R-:W-:Y:S02]  /*2dd0*/  SEL R0, RZ, 0x1, P0 ;  /* 0x00000001ff007807 */ /* 0x002fe40000000000 */
[----:B------:R-:W-:Y:S02]  /*2de0*/  SEL R11, R11, RZ, P0 ;  /* 0x000000ff0b0b7207 */ /* 0x000fe40000000000 */
[----:B------:R-:W-:Y:S01]  /*2df0*/  LOP3.LUT R10, R10, R0, RZ, 0x3c, !PT ;  /* 0x000000000a0a7212 */ /* 0x000fe200078e3cff */
[----:B------:R-:W-:Y:S06]  /*2e00*/  BRA.U UP1, `(.L_x_43) ;  /* 0xfffffff1016c7547 */ /* 0x000fec000b83ffff */
[----:B------:R-:W-:Y:S01]  /*2e10*/  UIADD3 UR17, UPT, UPT, UR17, 0x120, URZ ;  /* 0x0000012011117890 */ /* 0x000fe2000fffe0ff */
[----:B------:R-:W-:-:S03]  /*2e20*/  SHF.L.U32 R2, R12, 0x1f, RZ ;  /* 0x0000001f0c027819 */ /* 0x000fc600000006ff */
[----:B------:R-:W-:-:S09]  /*2e30*/  ULEA UR4, UR29, UR17, 0x3 ;  /* 0x000000111d047291 */ /* 0x000fd2000f8e18ff */
[----:B------:R-:W1:Y:S02]  /*2e40*/  SYNCS.PHASECHK.TRANS64.TRYWAIT P0, [UR4], R2 ;  /* 0x00000002ff0075a7 */ /* 0x000e640008001104 */
[----:B-1----:R-:W-:Y:S05]  /*2e50*/  @!P0 BRA `(.L_x_44) ;  /* 0x0000005400808947 */ /* 0x002fea0003800000 */
.L_x_151:
[----:B------:R-:W-:-:S04]  /*2e60*/  UIADD3 UR5, UPT, UPT, UR29, 0x1, URZ ;  /* 0x000000011d057890 */ /* 0x000fc8000fffe0ff */
[----:B------:R-:W-:-:S04]  /*2e70*/  UISETP.NE.AND UP0, UPT, UR5, 0x24, UPT ;  /* 0x000000240500788c */ /* 0x000fc8000bf05270 */
[----:B------:R-:W-:Y:S02]  /*2e80*/  USEL UR6, URZ, 0x1, UP0 ;  /* 0x00000001ff067887 */ /* 0x000fe40008000000 */
[----:B------:R-:W-:-:S04]  /*2e90*/  USEL UR5, UR5, URZ, UP0 ;  /* 0x000000ff05057287 */ /* 0x000fc80008000000 */
[----:B------:R-:W-:Y:S01]  /*2ea0*/  ULEA UR4, UR5, UR17, 0x3 ;  /* 0x0000001105047291 */ /* 0x000fe2000f8e18ff */
[----:B-1----:R-:W-:-:S04]  /*2eb0*/  LOP3.LUT R2, R12, UR6, RZ, 0x3c, !PT ;  /* 0x000000060c027c12 */ /* 0x002fc8000f8e3cff */
[----:B------:R-:W-:-:S04]  /*2ec0*/  SHF.L.U32 R3, R2, 0x1f, RZ ;  /* 0x0000001f02037819 */ /* 0x000fc800000006ff */
[----:B------:R-:W1:Y:S02]  /*2ed0*/  SYNCS.PHASECHK.TRANS64.TRYWAIT P0, [UR4], R3 ;  /* 0x00000003ff0075a7 */ /* 0x000e640008001104 */
[----:B-1----:R-:W-:Y:S05]  /*2ee0*/  @!P0 BRA `(.L_x_45) ;  /* 0x0000005400748947 */ /* 0x002fea0003800000 */
.L_x_153:
[----:B------:R-:W-:-:S04]  /*2ef0*/  UIADD3 UR5, UPT, UPT, UR5, 0x1, URZ ;  /* 0x0000000105057890 */ /* 0x000fc8000fffe0ff */
[----:B------:R-:W-:-:S04]  /*2f00*/  UISETP.NE.AND UP0, UPT, UR5, 0x24, UPT ;  /* 0x000000240500788c */ /* 0x000fc8000bf05270 */
[----:B------:R-:W-:Y:S02]  /*2f10*/  USEL UR6, URZ, 0x1, UP0 ;  /* 0x00000001ff067887 */ /* 0x000fe40008000000 */
[----:B------:R-:W-:-:S04]  /*2f20*/  USEL UR5, UR5, URZ, UP0 ;  /* 0x000000ff05057287 */ /* 0x000fc80008000000 */
[----:B------:R-:W-:Y:S01]  /*2f30*/  ULEA UR4, UR5, UR17, 0x3 ;  /* 0x0000001105047291 */ /* 0x000fe2000f8e18ff */
[----:B------:R-:W-:-:S04]  /*2f40*/  LOP3.LUT R2, R2, UR6, RZ, 0x3c, !PT ;  /* 0x0000000602027c12 */ /* 0x000fc8000f8e3cff */
[----:B-1----:R-:W-:-:S04]  /*2f50*/  SHF.L.U32 R3, R2, 0x1f, RZ ;  /* 0x0000001f02037819 */ /* 0x002fc800000006ff */
[----:B------:R-:W1:Y:S02]  /*2f60*/  SYNCS.PHASECHK.TRANS64.TRYWAIT P0, [UR4], R3 ;  /* 0x00000003ff0075a7 */ /* 0x000e640008001104 */
[----:B-1----:R-:W-:Y:S05]  /*2f70*/  @!P0 BRA `(.L_x_46) ;  /* 0x0000005400688947 */ /* 0x002fea0003800000 */
.L_x_155:
        /* <DEDUP_REMOVED lines=9> */
.L_x_157:
        /* <DEDUP_REMOVED lines=9> */
.L_x_159:
        /* <DEDUP_REMOVED lines=9> */
.L_x_161:
        /* <DEDUP_REMOVED lines=9> */
.L_x_163:
        /* <DEDUP_REMOVED lines=9> */
.L_x_165:
        /* <DEDUP_REMOVED lines=9> */
.L_x_167:
        /* <DEDUP_REMOVED lines=9> */
.L_x_169:
        /* <DEDUP_REMOVED lines=9> */
.L_x_171:
        /* <DEDUP_REMOVED lines=9> */
.L_x_173:
        /* <DEDUP_REMOVED lines=9> */
.L_x_175:
        /* <DEDUP_REMOVED lines=9> */
.L_x_177:
        /* <DEDUP_REMOVED lines=9> */
.L_x_179:
        /* <DEDUP_REMOVED lines=9> */
.L_x_181:
        /* <DEDUP_REMOVED lines=9> */
.L_x_183:
        /* <DEDUP_REMOVED lines=9> */
.L_x_185:
        /* <DEDUP_REMOVED lines=9> */
.L_x_187:
        /* <DEDUP_REMOVED lines=9> */
.L_x_189:
        /* <DEDUP_REMOVED lines=9> */
.L_x_191:
        /* <DEDUP_REMOVED lines=9> */
.L_x_193:
        /* <DEDUP_REMOVED lines=9> */
.L_x_195:
        /* <DEDUP_REMOVED lines=9> */
.L_x_197:
        /* <DEDUP_REMOVED lines=9> */
.L_x_199:
        /* <DEDUP_REMOVED lines=9> */
.L_x_201:
        /* <DEDUP_REMOVED lines=9> */
.L_x_203:
        /* <DEDUP_REMOVED lines=9> */
.L_x_205:
        /* <DEDUP_REMOVED lines=9> */
.L_x_207:
        /* <DEDUP_REMOVED lines=9> */
.L_x_209:
        /* <DEDUP_REMOVED lines=9> */
.L_x_211:
        /* <DEDUP_REMOVED lines=9> */
.L_x_213:
        /* <DEDUP_REMOVED lines=9> */
.L_x_215:
        /* <DEDUP_REMOVED lines=9> */
.L_x_217:
        /* <DEDUP_REMOVED lines=9> */
.L_x_219:
[----:B------:R-:W-:-:S04]  /*4180*/  UIADD3 UR5, UPT, UPT, UR5, 0x1, URZ ;  /* 0x0000000105057890 */ /* 0x000fc8000fffe0ff */
[----:B------:R-:W-:-:S04]  /*4190*/  UISETP.NE.AND UP0, UPT, UR5, 0x24, UPT ;  /* 0x000000240500788c */ /* 0x000fc8000bf05270 */
[----:B------:R-:W-:Y:S02]  /*41a0*/  USEL UR4, URZ, 0x1, UP0 ;  /* 0x00000001ff047887 */ /* 0x000fe40008000000 */
[----:B------:R-:W-:-:S04]  /*41b0*/  USEL UR5, UR5, URZ, UP0 ;  /* 0x000000ff05057287 */ /* 0x000fc80008000000 */
[----:B------:R-:W-:Y:S01]  /*41c0*/  ULEA UR5, UR5, UR17, 0x3 ;  /* 0x0000001105057291 */ /* 0x000fe2000f8e18ff */
[----:B------:R-:W-:-:S04]  /*41d0*/  LOP3.LUT R2, R2, UR4, RZ, 0x3c, !PT ;  /* 0x0000000402027c12 */ /* 0x000fc8000f8e3cff */
[----:B------:R-:W-:Y:S01]  /*41e0*/  SHF.L.U32 R2, R2, 0x1f, RZ ;  /* 0x0000001f02027819 */ /* 0x000fe200000006ff */
[----:B-1----:R-:W-:-:S07]  /*41f0*/  IMAD.U32 R0, RZ, RZ, UR5 ;  /* 0x00000005ff007e24 */ /* 0x002fce000f8e00ff */
.L_x_79:
[----:B-1----:R1:W2:Y:S02]  /*4200*/  SYNCS.PHASECHK.TRANS64.TRYWAIT P0, [R0+URZ], R2 ;  /* 0x00000002000075a7 */ /* 0x0022a400080011ff */
[----:B--2---:R-:W-:Y:S05]  /*4210*/  @!P0 NANOSLEEP.SYNCS 0x989680 ;  /* 0x009896800000895d */ /* 0x004fea0003900000 */
[----:B------:R-:W2:Y:S02]  /*4220*/  @!P0 SYNCS.PHASECHK.TRANS64 P0, [R0+URZ], R2 ;  /* 0x00000002000085a7 */ /* 0x000ea400080010ff */
[----:B--2---:R-:W-:Y:S05]  /*4230*/  @P0 EXIT ;  /* 0x000000000000094d */ /* 0x004fea0003800000 */
[----:B------:R-:W-:Y:S05]  /*4240*/  BRA `(.L_x_79) ;  /* 0xfffffffc00ec7947 */ /* 0x000fea000383ffff */
.L_x_23:
[----:B------:R-:W-:-:S04]  /*4250*/  UISETP.NE.AND UP0, UPT, UR54, URZ, UPT ;  /* 0x000000ff3600728c */ /* 0x000fc8000bf05270 */
[----:B------:R-:W-:-:S09]  /*4260*/  UISETP.NE.OR UP0, UPT, UR11, 0x1, UP0 ;  /* 0x000000010b00788c */ /* 0x000fd20008705670 */
[----:B------:R-:W-:Y:S05]  /*4270*/  BRA.U UP0, `(.L_x_80) ;  /* 0x0000000500487547 */ /* 0x000fea000b800000 */
[----:B------:R-:W-:Y:S01]  /*4280*/  ISETP.GE.U32.AND P2, PT, R0, 0x10, PT ;  /* 0x000000100000780c */ /* 0x000fe20003f46070 */
[----:B------:R-:W-:Y:S01]  /*4290*/  IMAD.MOV.U32 R12, RZ, RZ, 0x1 ;  /* 0x00000001ff0c7424 */ /* 0x000fe200078e00ff */
[----:B------:R-:W-:Y:S02]  /*42a0*/  CS2R R10, SRZ ;  /* 0x00000000000a7805 */ /* 0x000fe4000001ff00 */
[----:B------:R-:W-:Y:S01]  /*42b0*/  CS2R R8, SRZ ;  /* 0x0000000000087805 */ /* 0x000fe2000001ff00 */
[----:B------:R-:W-:Y:S01]  /*42c0*/  UMOV UR4, 0x400 ;  /* 0x0000040000047882 */ /* 0x000fe20000000000 */
[----:B------:R-:W-:Y:S01]  /*42d0*/  UMOV UR6, URZ ;  /* 0x000000ff00067c82 */ /* 0x000fe20008000000 */
[----:B------:R-:W-:-:S12]  /*42e0*/  ULEA UR54, UR54, UR4, 0x18 ;  /* 0x0000000436367291 */ /* 0x000fd8000f8ec0ff */
.L_x_84:
[----:B------:R-:W-:Y:S02]  /*42f0*/  LEA R2, R8, UR54, 0x3 ;  /* 0x0000003608027c11 */ /* 0x000fe4000f8e18ff */
[----:B------:R-:W-:-:S03]  /*4300*/  SHF.L.U32 R4, R9, 0x1f, RZ ;  /* 0x0000001f09047819 */ /* 0x000fc600000006ff */
[----:B------:R-:W-:Y:S01]  /*4310*/  VIADD R5, R2, 0x2d0 ;  /* 0x000002d002057836 */ /* 0x000fe20000000000 */
[----:B------:R-:W1:Y:S02]  /*4320*/  SYNCS.PHASECHK.TRANS64.TRYWAIT P0, [R2+URZ+0x2c0], R4 ;  /* 0x0002c004020075a7 */ /* 0x000e6400080011ff */
[----:B-1----:R-:W-:Y:S05]  /*4330*/  @!P0 BRA `(.L_x_81) ;  /* 0x0000004c00908947 */ /* 0x002fea0003800000 */
.L_x_220:
[----:B------:R-:W-:Y:S01]  /*4340*/  ULEA UR5, UR6, UR54, 0x3 ;  /* 0x0000003606057291 */ /* 0x000fe2000f8e18ff */
[----:B-1----:R-:W-:Y:S01]  /*4350*/  PRMT R2, RZ, 0x654, R5 ;  /* 0x00000654ff027816 */ /* 0x002fe20000000005 */
[----:B------:R-:W-:Y:S01]  /*4360*/  @!P2 IMAD.MOV.U32 R4, RZ, RZ, 0x10 ;  /* 0x00000010ff04a424 */ /* 0x000fe200078e00ff */
[----:B------:R-:W-:Y:S01]  /*4370*/  SHF.L.U32 R5, R12, 0x1f, RZ ;  /* 0x0000001f0c057819 */ /* 0x000fe200000006ff */
[----:B------:R-:W-:Y:S01]  /*4380*/  UIADD3 UR4, UPT, UPT, UR5, 0x260, URZ ;  /* 0x0000026005047890 */ /* 0x000fe2000fffe0ff */
[----:B------:R1:W-:Y:S05]  /*4390*/  SYNCS.ARRIVE.TRANS64.RED.A1T0 RZ, [R2+URZ], RZ ;  /* 0x000000ff02ff79a7 */ /* 0x0003ea00081004ff */
[----:B------:R-:W-:Y:S01]  /*43a0*/  IMAD.U32 R6, RZ, RZ, UR4 ;  /* 0x00000004ff067e24 */ /* 0x000fe2000f8e00ff */
[----:B------:R-:W2:Y:S04]  /*43b0*/  SYNCS.PHASECHK.TRANS64.TRYWAIT P0, [UR5+0x270], R5 ;  /* 0x00027005ff0075a7 */ /* 0x000ea80008001105 */
[----:B------:R-:W-:Y:S01]  /*43c0*/  PRMT R6, R0, 0x654, R6 ;  /* 0x0000065400067816 */ /* 0x000fe20000000006 */
[----:B-12---:R-:W-:Y:S06]  /*43d0*/  @!P0 BRA `(.L_x_82) ;  /* 0x0000004c007c8947 */ /* 0x006fec0003800000 */
.L_x_222:
[----:B------:R-:W-:Y:S01]  /*43e0*/  ULEA UR4, UR6, UR54, 0x4 ;  /* 0x0000003606047291 */ /* 0x000fe2000f8e20ff */
[----:B------:R-:W-:Y:S01]  /*43f0*/  SEL R3, R6, R3, !P2 ;  /* 0x0000000306037207 */ /* 0x000fe20005000000 */
[----:B------:R-:W-:Y:S01]  /*4400*/  UIADD3 UR5, UPT, UPT, UR5, 0x260, URZ ;  /* 0x0000026005057890 */ /* 0x000fe2000fffe0ff */
[----:B-1----:R-:W-:Y:S01]  /*4410*/  LEA R2, R11, UR54, 0x3 ;  /* 0x000000360b027c11 */ /* 0x002fe2000f8e18ff */
[----:B------:R-:W-:Y:S01]  /*4420*/  UIADD3 UR4, UPT, UPT, UR4, 0x2f0, URZ ;  /* 0x000002f004047890 */ /* 0x000fe2000fffe0ff */
[----:B------:R1:W-:Y:S01]  /*4430*/  @!P2 SYNCS.ARRIVE.TRANS64.RED RZ, [R3+URZ], R4 ;  /* 0x0000000403ffa9a7 */ /* 0x0003e200080004ff */
[----:B------:R-:W-:Y:S01]  /*4440*/  UIADD3 UR6, UPT, UPT, UR6, 0x1, URZ ;  /* 0x0000000106067890 */ /* 0x000fe2000fffe0ff */
[----:B------:R-:W-:-:S03]  /*4450*/  VIADD R8, R8, 0x1 ;  /* 0x0000000108087836 */ /* 0x000fc60000000000 */
[----:B------:R-:W-:Y:S02]  /*4460*/  UISETP.NE.AND UP0, UPT, UR6, 0x2, UPT ;  /* 0x000000020600788c */ /* 0x000fe4000bf05270 */
[----:B------:R-:W-:Y:S01]  /*4470*/  ISETP.NE.AND P0, PT, R8, 0x2, PT ;  /* 0x000000020800780c */ /* 0x000fe20003f05270 */
[----:B------:R-:W-:Y:S06]  /*4480*/  UGETNEXTWORKID.BROADCAST [UR4], [UR5] ;  /* 0x00000000040073ca */ /* 0x000fec0008000100 */
[----:B------:R-:W-:Y:S02]  /*4490*/  USEL UR4, URZ, 0x1, UP0 ;  /* 0x00000001ff047887 */ /* 0x000fe40008000000 */
[----:B------:R-:W-:-:S04]  /*44a0*/  USEL UR6, UR6, URZ, UP0 ;  /* 0x000000ff06067287 */ /* 0x000fc80008000000 */
[----:B------:R-:W-:Y:S02]  /*44b0*/  LOP3.LUT R12, R12, UR4, RZ, 0x3c, !PT ;  /* 0x000000040c0c7c12 */ /* 0x000fe4000f8e3cff */
[----:B-1----:R-:W-:-:S04]  /*44c0*/  SHF.L.U32 R4, R10, 0x1f, RZ ;  /* 0x0000001f0a047819 */ /* 0x002fc800000006ff */
[----:B------:R-:W1:Y:S02]  /*44d0*/  SYNCS.PHASECHK.TRANS64.TRYWAIT P1, [R2+URZ+0x260], R4 ;  /* 0x00026004020075a7 */ /* 0x000e6400080211ff */
[----:B-1----:R-:W-:Y:S05]  /*44e0*/  @!P1 BRA `(.L_x_83) ;  /* 0x0000004c00509947 */ /* 0x002fea0003800000 */
.L_x_223:
[C---:B-1----:R-:W-:Y:S01]  /*44f0*/  LEA R4, R11.reuse, UR54, 0x4 ;  /* 0x000000360b047c11 */ /* 0x042fe2000f8e20ff */
[----:B------:R-:W-:Y:S01]  /*4500*/  VIADD R2, R2, 0x270 ;  /* 0x0000027002027836 */ /* 0x000fe20000000000 */
[----:B------:R-:W-:Y:S01]  /*4510*/  SEL R8, R8, RZ, P0 ;  /* 0x000000ff08087207 */ /* 0x000fe20000000000 */
[----:B------:R-:W-:-:S03]  /*4520*/  VIADD R11, R11, 0x1 ;  /* 0x000000010b0b7836 */ /* 0x000fc60000000000 */
[----:B------:R-:W1:Y:S01]  /*4530*/  LDS.128 R4, [R4+0x2f0] ;  /* 0x0002f00004047984 */ /* 0x000e620000000c00 */
[----:B------:R-:W-:Y:S02]  /*4540*/  PRMT R2, RZ, 0x654, R2 ;  /* 0x00000654ff027816 */ /* 0x000fe40000000002 */
[C---:B------:R-:W-:Y:S01]  /*4550*/  ISETP.NE.AND P1, PT, R11.reuse, 0x2, PT ;  /* 0x000000020b00780c */ /* 0x040fe20003f25270 */
[----:B------:R-:W-:Y:S01]  /*4560*/  @!PT LDS RZ, [RZ] ;  /* 0x00000000fffff984 */ /* 0x000fe20000000800 */
[----:B------:R-:W-:Y:S01]  /*4570*/  @!PT LDS RZ, [RZ] ;  /* 0x00000000fffff984 */ /* 0x000fe20000000800 */
[----:B------:R-:W-:Y:S01]  /*4580*/  @!PT LDS RZ, [RZ] ;  /* 0x00000000fffff984 */ /* 0x000fe20000000800 */
[----:B------:R-:W-:Y:S01]  /*4590*/  @!PT LDS RZ, [RZ] ;  /* 0x00000000fffff984 */ /* 0x000fe20000000800 */
[----:B------:R2:W-:Y:S06]  /*45a0*/  MEMBAR.ALL.CTA ;  /* 0x0000000000007992 */ /* 0x0005ec0000008000 */
[----:B--2---:R-:W2:Y:S01]  /*45b0*/  FENCE.VIEW.ASYNC.S ;  /* 0x00000000000073c6 */ /* 0x004ea20000000000 */
[----:B------:R-:W-:Y:S01]  /*45c0*/  SEL R11, R11, RZ, P1 ;  /* 0x000000ff0b0b7207 */ /* 0x000fe20000800000 */
[----:B--2---:R2:W-:Y:S01]  /*45d0*/  SYNCS.ARRIVE.TRANS64.RED.A1T0 RZ, [R2+URZ], RZ ;  /* 0x000000ff02ff79a7 */ /* 0x0045e200081004ff */
[----:B-1----:R-:W-:-:S02]  /*45e0*/  LOP3.LUT P3, RZ, R6, 0x1, RZ, 0xc0, !PT ;  /* 0x0000000106ff7812 */ /* 0x002fc4000786c0ff */
[----:B------:R-:W-:-:S04]  /*45f0*/  SEL R4, RZ, 0x1, P1 ;  /* 0x00000001ff047807 */ /* 0x000fc80000800000 */
[----:B------:R-:W-:Y:S02]  /*4600*/  LOP3.LUT R10, R10, R4, RZ, 0x3c, !PT ;  /* 0x000000040a0a7212 */ /* 0x000fe400078e3cff */
[----:B--2---:R-:W-:-:S04]  /*4610*/  SEL R2, RZ, 0x1, P0 ;  /* 0x00000001ff027807 */ /* 0x004fc80000000000 */
[----:B------:R-:W-:Y:S01]  /*4620*/  LOP3.LUT R9, R9, R2, RZ, 0x3c, !PT ;  /* 0x0000000209097212 */ /* 0x000fe200078e3cff */
[----:B------:R-:W-:Y:S06]  /*4630*/  @P3 BRA `(.L_x_84) ;  /* 0xfffffffc002c3947 */ /* 0x000fec000383ffff */
[----:B------:R-:W-:Y:S01]  /*4640*/  ULEA UR5, UR6, UR54, 0x3 ;  /* 0x0000003606057291 */ /* 0x000fe2000f8e18ff */
[----:B------:R-:W-:-:S08]  /*4650*/  SHF.L.U32 R2, R12, 0x1f, RZ ;  /* 0x0000001f0c027819 */ /* 0x000fd000000006ff */
[----:B------:R-:W1:Y:S02]  /*4660*/  SYNCS.PHASECHK.TRANS64 P0, [UR5+0x270], R2 ;  /* 0x00027002ff0075a7 */ /* 0x000e640008001005 */
[----:B-1----:R-:W-:Y:S05]  /*4670*/  @P0 BRA `(.L_x_85) ;  /* 0x0000000000080947 */ /* 0x002fea0003800000 */
[----:B------:R-:W1:Y:S02]  /*4680*/  SYNCS.PHASECHK.TRANS64.TRYWAIT P0, [UR5+0x270], R2 ;  /* 0x00027002ff0075a7 */ /* 0x000e640008001105 */
[----:B-1----:R-:W-:Y:S05]  /*4690*/  @!P0 BRA `(.L_x_86) ;  /* 0x0000004800f88947 */ /* 0x002fea0003800000 */
.L_x_85:
[----:B------:R-:W-:-:S04]  /*46a0*/  UIADD3 UR4, UPT, UPT, UR6, 0x1, URZ ;  /* 0x0000000106047890 */ /* 0x000fc8000fffe0ff */
[----:B------:R-:W-:-:S04]  /*46b0*/  UISETP.NE.AND UP0, UPT, UR4, 0x2, UPT ;  /* 0x000000020400788c */ /* 0x000fc8000bf05270 */
[----:B------:R-:W-:Y:S02]  /*46c0*/  USEL UR7, URZ, 0x1, UP0 ;  /* 0x00000001ff077887 */ /* 0x000fe40008000000 */
[----:B------:R-:W-:-:S04]  /*46d0*/  USEL UR4, UR4, URZ, UP0 ;  /* 0x000000ff04047287 */ /* 0x000fc80008000000 */
[----:B------:R-:W-:Y:S01]  /*46e0*/  ULEA UR4, UR4, UR54, 0x3 ;  /* 0x0000003604047291 */ /* 0x000fe2000f8e18ff */
[----:B-1----:R-:W-:-:S04]  /*46f0*/  LOP3.LUT R2, R12, UR7, RZ, 0x3c, !PT ;  /* 0x000000070c027c12 */ /* 0x002fc8000f8e3cff */
[----:B------:R-:W-:-:S04]  /*4700*/  SHF.L.U32 R0, R2, 0x1f, RZ ;  /* 0x0000001f02007819 */ /* 0x000fc800000006ff */
[----:B------:R-:W1:Y:S02]  /*4710*/  SYNCS.PHASECHK.TRANS64 P0, [UR4+0x270], R0 ;  /* 0x00027000ff0075a7 */ /* 0x000e640008001004 */
[----:B-1----:R-:W-:Y:S05]  /*4720*/  @P0 EXIT ;  /* 0x000000000000094d */ /* 0x002fea0003800000 */
[----:B------:R-:W-:Y:S02]  /*4730*/  SHF.L.U32 R2, R2, 0x1f, RZ ;  /* 0x0000001f02027819 */ /* 0x000fe400000006ff */
[----:B------:R-:W-:-:S07]  /*4740*/  MOV R0, UR4 ;  /* 0x0000000400007c02 */ /* 0x000fce0008000f00 */
.L_x_87:
[----:B-1----:R1:W2:Y:S02]  /*4750*/  SYNCS.PHASECHK.TRANS64.TRYWAIT P0, [R0+URZ+0x270], R2 ;  /* 0x00027002000075a7 */ /* 0x0022a400080011ff */
[----:B--2---:R-:W-:Y:S05]  /*4760*/  @!P0 NANOSLEEP.SYNCS 0x989680 ;  /* 0x009896800000895d */ /* 0x004fea0003900000 */
[----:B------:R-:W2:Y:S02]  /*4770*/  @!P0 SYNCS.PHASECHK.TRANS64 P0, [R0+URZ+0x270], R2 ;  /* 0x00027002000085a7 */ /* 0x000ea400080010ff */
[----:B--2---:R-:W-:Y:S05]  /*4780*/  @P0 EXIT ;  /* 0x000000000000094d */ /* 0x004fea0003800000 */
[----:B------:R-:W-:Y:S05]  /*4790*/  BRA `(.L_x_87) ;  /* 0xfffffffc00ec7947 */ /* 0x000fea000383ffff */
.L_x_80:
[----:B------:R-:W-:Y:S05]  /*47a0*/  BRA.U UP4, `(.L_x_88) ;  /* 0x0000001104a07547 */ /* 0x000fea000b800000 */
[----:B------:R-:W-:Y:S01]  /*47b0*/  UMOV UR4, 0x40 ;  /* 0x0000004000047882 */ /* 0x000fe20000000000 */
[----:B------:R-:W-:Y:S01]  /*47c0*/  NOP ;  /* 0x0000000000007918 */ /* 0x000fe20000000000 */
[----:B------:R-:W-:Y:S01]  /*47d0*/  ULEA UR4, UR54, UR4, 0x18 ;  /* 0x0000000436047291 */ /* 0x000fe2000f8ec0ff */
[----:B------:R-:W-:Y:S02]  /*47e0*/  UMOV UR5, 0x400 ;  /* 0x0000040000057882 */ /* 0x000fe40000000000 */
[----:B------:R-:W-:-:S06]  /*47f0*/  ULEA UR54, UR54, UR5, 0x18 ;  /* 0x0000000536367291 */ /* 0x000fcc000f8ec0ff */
[----:B------:R-:W1:Y:S02]  /*4800*/  LDS.U8 R0, [UR4+0x1c] ;  /* 0x00001c04ff007984 */ /* 0x000e640008000000 */
[----:B-1----:R-:W-:-:S13]  /*4810*/  ISETP.NE.AND P0, PT, R0, RZ, PT ;  /* 0x000000ff0000720c */ /* 0x002fda0003f05270 */
[----:B------:R-:W-:Y:S05]  /*4820*/  @P0 BRA `(.L_x_89) ;  /* 0x0000000400080947 */ /* 0x000fea0003800000 */
[----:B------:R-:W-:Y:S02]  /*4830*/  UISETP.NE.U32.AND UP1, UPT, UR18, 0x1, UPT ;  /* 0x000000011200788c */ /* 0x000fe4000bf25070 */
[----:B------:R-:W-:-:S07]  /*4840*/  UIADD3 UR6, UPT, UPT, UR4, 0x8, URZ ;  /* 0x0000000804067890 */ /* 0x000fce000fffe0ff */
[----:B------:R-:W-:Y:S05]  /*4850*/  BRA.U !UP1, `(.L_x_90) ;  /* 0x00000001099c7547 */ /* 0x000fea000b800000 */
[----:B------:R-:W-:Y:S01]  /*4860*/  ELECT P0, URZ, PT ;  /* 0x0000000000ff782f */ /* 0x000fe20003800000 */
[----:B------:R-:W-:-:S12]  /*4870*/  BSSY B0, `(.L_x_90) ;  /* 0x0000025000007945 */ /* 0x000fd80003800000 */
[----:B------:R-:W-:Y:S05]  /*4880*/  @!P0 BRA `(.L_x_91) ;  /* 0x00000000008c8947 */ /* 0x000fea0003800000 */
[----:B------:R-:W-:-:S05]  /*4890*/  UMOV UR5, 0x10 ;  /* 0x0000001000057882 */ /* 0x000fca0000000000 */
[----:B------:R-:W-:Y:S04]  /*48a0*/  DEPBAR.LE SB1, 0x36 ;  /* 0x00009d800000791a */ /* 0x000fe80000000000 */
[----:B------:R-:W1:Y:S02]  /*48b0*/  UTCATOMSWS.2CTA.FIND_AND_SET.ALIGN UP0, UR5, UR5 ;  /* 0x00000005000575e3 */ /* 0x000e640008200800 */
[----:B-1----:R-:W-:Y:S01]  /*48c0*/  MOV R10, UR5 ;  /* 0x00000005000a7c02 */ /* 0x002fe20008000f00 */
[----:B------:R-:W-:Y:S06]  /*48d0*/  BRA.U UP0, `(.L_x_92) ;  /* 0x0000000100187547 */ /* 0x000fec000b800000 */
.L_x_93:
[----:B------:R-:W-:Y:S05]  /*48e0*/  NANOSLEEP 0x64 ;  /* 0x000000640000795d */ /* 0x000fea0003800000 */
[----:B------:R-:W-:-:S05]  /*48f0*/  UMOV UR5, 0x10 ;  /* 0x0000001000057882 */ /* 0x000fca0000000000 */
[----:B------:R-:W-:Y:S04]  /*4900*/  DEPBAR.LE SB1, 0x36 ;  /* 0x00009d800000791a */ /* 0x000fe80000000000 */
[----:B------:R-:W1:Y:S02]  /*4910*/  UTCATOMSWS.2CTA.FIND_AND_SET.ALIGN UP0, UR5, UR5 ;  /* 0x00000005000575e3 */ /* 0x000e640008200800 */
[----:B-1----:R-:W-:Y:S01]  /*4920*/  MOV R10, UR5 ;  /* 0x00000005000a7c02 */ /* 0x002fe20008000f00 */
[----:B------:R-:W-:Y:S05]  /*4930*/  BRA.U !UP0, `(.L_x_93) ;  /* 0xfffffffd08e87547 */ /* 0x000fea000b83ffff */
.L_x_92:
[----:B------:R-:W1:Y:S01]  /*4940*/  LDS R6, [UR4+0x10] ;  /* 0x00001004ff067984 */ /* 0x000e620008000800 */
[----:B------:R-:W-:Y:S01]  /*4950*/  IMAD.U32 R0, RZ, RZ, UR54 ;  /* 0x00000036ff007e24 */ /* 0x000fe2000f8e00ff */
[----:B------:R-:W-:-:S03]  /*4960*/  MOV R4, UR17 ;  /* 0x0000001100047c02 */ /* 0x000fc60008000f00 */
[----:B------:R-:W-:Y:S01]  /*4970*/  VIADD R0, R0, 0x310 ;  /* 0x0000031000007836 */ /* 0x000fe20000000000 */
[----:B-1----:R-:W-:-:S04]  /*4980*/  SHF.L.U32 R6, R6, 0x1f, RZ ;  /* 0x0000001f06067819 */ /* 0x002fc800000006ff */
[----:B------:R-:W1:Y:S02]  /*4990*/  SYNCS.PHASECHK.TRANS64.TRYWAIT P0, [UR4+0x8], R6 ;  /* 0x00000806ff0075a7 */ /* 0x000e640008001104 */
[----:B-1----:R-:W-:Y:S05]  /*49a0*/  @P0 BRA `(.L_x_94) ;  /* 0x0000000000080947 */ /* 0x002fea0003800000 */
[----:B------:R-:W1:Y:S02]  /*49b0*/  SYNCS.PHASECHK.TRANS64.TRYWAIT P0, [UR4+0x8], R6 ;  /* 0x00000806ff0075a7 */ /* 0x000e640008001104 */
[----:B-1----:R-:W-:Y:S05]  /*49c0*/  @!P0 BRA `(.L_x_95) ;  /* 0x0000004800448947 */ /* 0x002fea0003800000 */
.L_x_94:
[----:B------:R-:W-:Y:S01]  /*49d0*/  PRMT R4, R4, 0x654, R0 ;  /* 0x0000065404047816 */ /* 0x000fe20000000000 */
[----:B------:R-:W-:Y:S01]  /*49e0*/  HFMA2 R0, -RZ, RZ, 0, 5.9604644775390625e-08 ;  /* 0x00000001ff007431 */ /* 0x000fe200000001ff */
[----:B------:R-:W-:Y:S01]  /*49f0*/  UPRMT UR5, UR17, 0x654, UR6 ;  /* 0x0000065411057896 */ /* 0x000fe20008000006 */
[----:B------:R-:W-:Y:S02]  /*4a00*/  IMAD.MOV.U32 R8, RZ, RZ, 0xffff ;  /* 0x0000ffffff087424 */ /* 0x000fe400078e00ff */
[----:B-1----:R-:W-:Y:S02]  /*4a10*/  IMAD.MOV.U32 R6, RZ, RZ, 0x4 ;  /* 0x00000004ff067424 */ /* 0x002fe400078e00ff */
[----:B------:R-:W-:Y:S01]  /*4a20*/  IMAD.SHL.U32 R9, R10, 0x20, RZ ;  /* 0x000000200a097824 */ /* 0x000fe200078e00ff */
[----:B------:R-:W-:Y:S02]  /*4a30*/  MOV R5, UR5 ;  /* 0x0000000500057c02 */ /* 0x000fe40008000f00 */
[-C--:B------:R-:W-:Y:S01]  /*4a40*/  SHF.L.U32 R8, R8, R10.reuse, RZ ;  /* 0x0000000a08087219 */ /* 0x080fe200000006ff */
[----:B------:R1:W-:Y:S01]  /*4a50*/  SYNCS.ARRIVE.TRANS64.RED RZ, [UR5], R6 ;  /* 0x00000006ffff79a7 */ /* 0x0003e20008000405 */
[----:B------:R-:W-:Y:S01]  /*4a60*/  SHF.L.U32 R7, R0, R10, RZ ;  /* 0x0000000a00077219 */ /* 0x000fe200000006ff */
[----:B------:R1:W-:Y:S04]  /*4a70*/  STS [UR54+0x310], R9 ;  /* 0x00031009ff007988 */ /* 0x0003e80008000836 */
[----:B------:R1:W-:Y:S04]  /*4a80*/  STAS [R4.64], R10 ;  /* 0x0000000a04007dbd */ /* 0x0003e8000c0008ff */
[----:B------:R1:W-:Y:S04]  /*4a90*/  ATOMS.OR RZ, [UR4+0x14], R8 ;  /* 0x00001408ffff798c */ /* 0x0003e8000b000004 */
[----:B------:R1:W-:Y:S04]  /*4aa0*/  ATOMS.OR RZ, [UR4+0x18], R7 ;  /* 0x00001807ffff798c */ /* 0x0003e8000b000004 */
[----:B------:R1:W-:Y:S02]  /*4ab0*/  ATOMS.XOR RZ, [UR4+0x10], R0 ;  /* 0x00001000ffff798c */ /* 0x0003e4000b800004 */
.L_x_91:
[----:B------:R-:W-:Y:S05]  /*4ac0*/  BSYNC B0 ;  /* 0x0000000000007941 */ /* 0x000fea0003800000 */
.L_x_90:
[----:B------:R-:W-:Y:S05]  /*4ad0*/  BRA.U UP1, `(.L_x_96) ;  /* 0x00000001016c7547 */ /* 0x000fea000b800000 */
[----:B------:R-:W-:-:S03]  /*4ae0*/  UMOV UR5, 0xffffffff ;  /* 0xffffffff00057882 */ /* 0x000fc60000000000 */
[----:B------:R-:W-:Y:S05]  /*4af0*/  BRA.DIV UR5, `(.L_x_97) ;  /* 0x0000004a05107947 */ /* 0x000fea000b800000 */
[----:B------:R-:W-:-:S13]  /*4b00*/  ELECT P0, URZ, PT ;  /* 0x0000000000ff782f */ /* 0x000fda0003800000 */
.L_x_227:
[----:B------:R-:W-:Y:S05]  /*4b10*/  @!P0 BRA `(.L_x_96) ;  /* 0x00000000005c8947 */ /* 0x000fea0003800000 */
[----:B-1----:R-:W1:Y:S02]  /*4b20*/  LDS R4, [UR4+0x10] ;  /* 0x00001004ff047984 */ /* 0x002e640008000800 */
[----:B-1----:R-:W-:-:S04]  /*4b30*/  SHF.L.U32 R4, R4, 0x1f, RZ ;  /* 0x0000001f04047819 */ /* 0x002fc800000006ff */
[----:B------:R-:W1:Y:S02]  /*4b40*/  SYNCS.PHASECHK.TRANS64.TRYWAIT P0, [UR4+0x8], R4 ;  /* 0x00000804ff0075a7 */ /* 0x000e640008001104 */
[----:B-1----:R-:W-:Y:S05]  /*4b50*/  @P0 BRA `(.L_x_98) ;  /* 0x0000000000080947 */ /* 0x002fea0003800000 */
[----:B------:R-:W1:Y:S02]  /*4b60*/  SYNCS.PHASECHK.TRANS64.TRYWAIT P0, [UR4+0x8], R4 ;  /* 0x00000804ff0075a7 */ /* 0x000e640008001104 */
[----:B-1----:R-:W-:Y:S05]  /*4b70*/  @!P0 BRA `(.L_x_99) ;  /* 0x0000004800148947 */ /* 0x002fea0003800000 */
.L_x_98:
[----:B------:R-:W2:Y:S01]  /*4b80*/  LDS R6, [UR54+0x310] ;  /* 0x00031036ff067984 */ /* 0x000ea20008000800 */
[----:B-1----:R-:W-:Y:S02]  /*4b90*/  HFMA2 R0, -RZ, RZ, 0, 5.9604644775390625e-08 ;  /* 0x00000001ff007431 */ /* 0x002fe400000001ff */
[----:B------:R-:W-:Y:S01]  /*4ba0*/  IMAD.MOV.U32 R4, RZ, RZ, 0xffff ;  /* 0x0000ffffff047424 */ /* 0x000fe200078e00ff */
[----:B------:R-:W-:Y:S01]  /*4bb0*/  UPRMT UR5, UR17, 0x654, UR6 ;  /* 0x0000065411057896 */ /* 0x000fe20008000006 */
[----:B--2---:R-:W-:-:S03]  /*4bc0*/  IMAD.SHL.U32 R5, R6, 0x20, RZ ;  /* 0x0000002006057824 */ /* 0x004fc600078e00ff */
[-C--:B------:R-:W-:Y:S02]  /*4bd0*/  SHF.L.U32 R4, R4, R6.reuse, RZ ;  /* 0x0000000604047219 */ /* 0x080fe400000006ff */
[----:B------:R-:W-:Y:S01]  /*4be0*/  SHF.L.U32 R6, R0, R6, RZ ;  /* 0x0000000600067219 */ /* 0x000fe200000006ff */
[----:B------:R2:W-:Y:S04]  /*4bf0*/  STS [UR54+0x310], R5 ;  /* 0x00031005ff007988 */ /* 0x0005e80008000836 */
[----:B------:R2:W-:Y:S04]  /*4c00*/  ATOMS.OR RZ, [UR4+0x14], R4 ;  /* 0x00001404ffff798c */ /* 0x0005e8000b000004 */
[----:B------:R2:W-:Y:S01]  /*4c10*/  ATOMS.OR RZ, [UR4+0x18], R6 ;  /* 0x00001806ffff798c */ /* 0x0005e2000b000004 */
[----:B------:R-:W-:Y:S03]  /*4c20*/  SYNCS.ARRIVE.TRANS64.RED.A1T0 RZ, [UR5], RZ ;  /* 0x000000ffffff79a7 */ /* 0x000fe60008100405 */
[----:B------:R2:W-:Y:S01]  /*4c30*/  ATOMS.XOR RZ, [UR4+0x10], R0 ;  /* 0x00001000ffff798c */ /* 0x0005e2000b800004 */
[----:B------:R-:W-:Y:S05]  /*4c40*/  BRA `(.L_x_96) ;  /* 0x0000000000107947 */ /* 0x000fea0003800000 */
.L_x_89:
[----:B------:R-:W-:Y:S02]  /*4c50*/  MOV R0, 0xffffffff ;  /* 0xffffffff00007802 */ /* 0x000fe40000000f00 */
[----:B------:R-:W-:-:S03]  /*4c60*/  MOV R4, 0x4c90 ;  /* 0x00004c9000047802 */ /* 0x000fc60000000f00 */
[----:B------:R1:W-:Y:S04]  /*4c70*/  STS [UR54+0x310], R0 ;  /* 0x00031000ff007988 */ /* 0x0003e80008000836 */
[----:B-1---5:R-:W-:Y:S05]  /*4c80*/  CALL.REL.NOINC `($__internal_1_$__cuda_sm10x_tcgen05_guardrail_trap_phase_invalid_during_alloc) ;  /* 0x0000004c001c7944 */ /* 0x022fea0003c00000 */
.L_x_96:
[----:B------:R-:W-:Y:S05]  /*4c90*/  WARPSYNC.ALL ;  /* 0x0000000000007948 */ /* 0x000fea0003800000 */
[----:B------:R-:W3:Y:S01]  /*4ca0*/  S2UR UR6, SR_CgaCtaId ;  /* 0x00000000000679c3 */ /* 0x000ee20000008800 */
[----:B------:R-:W-:Y:S01]  /*4cb0*/  UMOV UR4, 0x400 ;  /* 0x0000040000047882 */ /* 0x000fe20000000000 */
[----:B------:R-:W-:-:S06]  /*4cc0*/  NOP ;  /* 0x0000000000007918 */ /* 0x000fcc0000000000 */
[----:B------:R-:W-:Y:S06]  /*4cd0*/  BAR.ARV 0x6, 0xa0 ;  /* 0x0182800000007b1d */ /* 0x000fec0000002000 */
[----:B------:R-:W-:Y:S01]  /*4ce0*/  LOP3.LUT R3, R3, 0xffff, RZ, 0xc0, !PT ;  /* 0x0000ffff03037812 */ /* 0x000fe200078ec0ff */
[----:B-1----:R-:W-:Y:S01]  /*4cf0*/  IMAD.MOV.U32 R9, RZ, RZ, 0x1 ;  /* 0x00000001ff097424 */ /* 0x002fe200078e00ff */
[----:B------:R-:W-:Y:S01]  /*4d00*/  LOP3.LUT R2, R2, 0xffff, RZ, 0xc0, !PT ;  /* 0x0000ffff02027812 */ /* 0x000fe200078ec0ff */
[----:B------:R-:W-:Y:S01]  /*4d10*/  IMAD.MOV.U32 R8, RZ, RZ, RZ ;  /* 0x000000ffff087224 */ /* 0x000fe200078e00ff */
[----:B------:R-:W-:Y:S01]  /*4d20*/  R2UR UR11, R3 ;  /* 0x00000000030b72ca */ /* 0x000fe200000e0000 */
[----:B------:R-:W-:Y:S01]  /*4d30*/  UMOV UR22, URZ ;  /* 0x000000ff00167c82 */ /* 0x000fe20008000000 */
[----:B------:R-:W-:-:S02]  /*4d40*/  R2UR UR10, R2 ;  /* 0x00000000020a72ca */ /* 0x000fc400000e0000 */
[----:B------:R-:W-:Y:S01]  /*4d50*/  CS2R R2, SRZ ;  /* 0x0000000000027805 */ /* 0x000fe2000001ff00 */
[----:B------:R-:W-:Y:S01]  /*4d60*/  UMOV UR21, URZ ;  /* 0x000000ff00157c82 */ /* 0x000fe20008000000 */
[----:B------:R-:W-:Y:S01]  /*4d70*/  UMOV UR20, URZ ;  /* 0x000000ff00147c82 */ /* 0x000fe20008000000 */
[----:B---3--:R-:W-:Y:S01]  /*4d80*/  ULEA UR6, UR6, UR4, 0x18 ;  /* 0x0000000406067291 */ /* 0x008fe2000f8ec0ff */
[----:B------:R-:W1:Y:S03]  /*4d90*/  LDCU UR4, c[0x0][0x38c] ;  /* 0x00007180ff0477ac */ /* 0x000e660008000800 */
[----:B------:R-:W-:Y:S02]  /*4da0*/  UIADD3 UR12, UPT, UPT, UR6, 0x2600, URZ ;  /* 0x00002600060c7890 */ /* 0x000fe4000fffe0ff */
[----:B------:R-:W-:-:S03]  /*4db0*/  UIADD3 UR13, UPT, UPT, UR6, 0x26600, URZ ;  /* 0x00026600060d7890 */ /* 0x000fc6000fffe0ff */
[----:B--2---:R-:W2:Y:S01]  /*4dc0*/  LDS R0, [UR6+0x310] ;  /* 0x00031006ff007984 */ /* 0x004ea20008000800 */
[----:B------:R-:W-:Y:S02]  /*4dd0*/  USHF.R.U32.HI UR12, URZ, 0x4, UR12 ;  /* 0x00000004ff0c7899 */ /* 0x000fe4000801160c */
[----:B------:R-:W-:Y:S02]  /*4de0*/  USHF.R.U32.HI UR13, URZ, 0x4, UR13 ;  /* 0x00000004ff0d7899 */ /* 0x000fe4000801160d */
[----:B------:R-:W-:Y:S02]  /*4df0*/  ULOP3.LUT UR12, UR12, 0x3fff, URZ, 0xc0, !UPT ;  /* 0x00003fff0c0c7892 */ /* 0x000fe4000f8ec0ff */
[----:B------:R-:W-:Y:S02]  /*4e00*/  ULOP3.LUT UR13, UR13, 0x3fff, URZ, 0xc0, !UPT ;  /* 0x00003fff0d0d7892 */ /* 0x000fe4000f8ec0ff */
[----:B------:R-:W-:Y:S02]  /*4e10*/  ULOP3.LUT UR12, UR12, 0x10000, URZ, 0xfc, !UPT ;  /* 0x000100000c0c7892 */ /* 0x000fe4000f8efcff */
[----:B-1----:R-:W-:-:S02]  /*4e20*/  UIADD3 UR4, UPT, UPT, UR4, 0x3f, URZ ;  /* 0x0000003f04047890 */ /* 0x002fc4000fffe0ff */
[----:B------:R-:W-:Y:S02]  /*4e30*/  ULOP3.LUT UR13, UR13, 0x10000, URZ, 0xfc, !UPT ;  /* 0x000100000d0d7892 */ /* 0x000fe4000f8efcff */
[----:B------:R-:W-:Y:S02]  /*4e40*/  USHF.R.S32.HI UR5, URZ, 0x1f, UR4 ;  /* 0x0000001fff057899 */ /* 0x000fe40008011404 */
[----:B------:R-:W-:Y:S02]  /*4e50*/  UISETP.NE.AND UP3, UPT, UR18, URZ, UPT ;  /* 0x000000ff1200728c */ /* 0x000fe4000bf65270 */
[----:B------:R-:W-:Y:S01]  /*4e60*/  ULEA.HI UR5, UR5, UR4, URZ, 0x6 ;  /* 0x0000000405057291 */ /* 0x000fe2000f8f30ff */
[----:B------:R-:W-:Y:S01]  /*4e70*/  UMOV UR28, 0x0 ;  /* 0x00000000001c7882 */ /* 0x000fe20000000000 */
[----:B------:R-:W-:Y:S02]  /*4e80*/  UMOV UR29, 0x8100010 ;  /* 0x08100010001d7882 */ /* 0x000fe40000000000 */
[----:B------:R-:W-:Y:S01]  /*4e90*/  USHF.R.S32.HI UR5, URZ, 0x6, UR5 ;  /* 0x00000006ff057899 */ /* 0x000fe20008011405 */
[----:B------:R-:W-:Y:S01]  /*4ea0*/  UMOV UR26, 0x0 ;  /* 0x00000000001a7882 */ /* 0x000fe20000000000 */
[----:B------:R-:W-:-:S02]  /*4eb0*/  UMOV UR27, 0x8100010 ;  /* 0x08100010001b7882 */ /* 0x000fc40000000000 */
[----:B------:R-:W-:-:S04]  /*4ec0*/  UISETP.LT.AND UP0, UPT, UR5, 0x1, UPT ;  /* 0x000000010500788c */ /* 0x000fc8000bf01270 */
[----:B------:R-:W-:Y:S01]  /*4ed0*/  USEL UR23, UR5, 0x1, !UP0 ;  /* 0x0000000105177887 */ /* 0x000fe2000c000000 */
[----:B--2---:R-:W-:-:S15]  /*4ee0*/  R2UR UR24, R0 ;  /* 0x00000000001872ca */ /* 0x004fde00000e0000 */
.L_x_107:
[C---:B------:R-:W-:Y:S02]  /*4ef0*/  LEA R0, R8.reuse, UR6, 0x3 ;  /* 0x0000000608007c11 */ /* 0x040fe4000f8e18ff */
[----:B------:R-:W-:Y:S02]  /*4f00*/  SHF.L.U32 R4, R3, 0x1f, RZ ;  /* 0x0000001f03047819 */ /* 0x000fe400000006ff */
[----:B------:R-:W-:Y:S02]  /*4f10*/  LEA R5, R8, UR6, 0x4 ;  /* 0x0000000608057c11 */ /* 0x000fe4000f8e20ff */
[----:B------:R-:W1:Y:S02]  /*4f20*/  SYNCS.PHASECHK.TRANS64.TRYWAIT P0, [R0+URZ+0x260], R4 ;  /* 0x00026004000075a7 */ /* 0x000e6400080011ff */
[----:B-1-34-:R-:W-:Y:S05]  /*4f30*/  @!P0 BRA `(.L_x_100) ;  /* 0x00000044003c8947 */ /* 0x01afea0003800000 */
.L_x_228:
[----:B-1----:R-:W1:Y:S01]  /*4f40*/  LDS.128 R4, [R5+0x2f0] ;  /* 0x0002f00005047984 */ /* 0x002e620000000c00 */
[----:B------:R-:W-:Y:S02]  /*4f50*/  VIADD R0, R0, 0x270 ;  /* 0x0000027000007836 */ /* 0x000fe40000000000 */
[----:B------:R-:W-:Y:S01]  /*4f60*/  VIADD R8, R8, 0x1 ;  /* 0x0000000108087836 */ /* 0x000fe20000000000 */
[----:B------:R-:W-:Y:S01]  /*4f70*/  @!PT LDS RZ, [RZ] ;  /* 0x00000000fffff984 */ /* 0x000fe20000000800 */
[----:B------:R-:W-:Y:S01]  /*4f80*/  @!PT LDS RZ, [RZ] ;  /* 0x00000000fffff984 */ /* 0x000fe20000000800 */
[----:B------:R-:W-:Y:S01]  /*4f90*/  @!PT LDS RZ, [RZ] ;  /* 0x00000000fffff984 */ /* 0x000fe20000000800 */
[----:B------:R-:W-:Y:S01]  /*4fa0*/  @!PT LDS RZ, [RZ] ;  /* 0x00000000fffff984 */ /* 0x000fe20000000800 */
[----:B------:R2:W-:Y:S06]  /*4fb0*/  MEMBAR.ALL.CTA ;  /* 0x0000000000007992 */ /* 0x0005ec0000008000 */
[----:B--2---:R-:W2:Y:S01]  /*4fc0*/  FENCE.VIEW.ASYNC.S ;  /* 0x00000000000073c6 */ /* 0x004ea20000000000 */
[----:B------:R-:W-:-:S04]  /*4fd0*/  PRMT R0, RZ, 0x654, R0 ;  /* 0x00000654ff007816 */ /* 0x000fc80000000000 */
[----:B--2---:R2:W-:Y:S01]  /*4fe0*/  SYNCS.ARRIVE.TRANS64.RED.A1T0 RZ, [R0+URZ], RZ ;  /* 0x000000ff00ff79a7 */ /* 0x0045e200081004ff */
[----:B-1----:R-:W-:Y:S01]  /*4ff0*/  LOP3.LUT P1, RZ, R6, 0x1, RZ, 0xc0, !PT ;  /* 0x0000000106ff7812 */ /* 0x002fe2000782c0ff */
[----:B--2---:R-:W-:-:S12]  /*5000*/  BRA.U UP3, `(.L_x_101) ;  /* 0x0000000103e07547 */ /* 0x004fd8000b800000 */
[----:B------:R-:W1:Y:S01]  /*5010*/  LDCU UR4, c[0x0][0x38c] ;  /* 0x00007180ff0477ac */ /* 0x000e620008000800 */
[----:B------:R-:W-:Y:S02]  /*5020*/  PLOP3.LUT P2, PT, PT, PT, PT, 0x80, 0x8 ;  /* 0x000000000008781c */ /* 0x000fe40003f4f070 */
[----:B------:R-:W-:Y:S01]  /*5030*/  SHF.L.U32 R4, R9, 0x1f, RZ ;  /* 0x0000001f09047819 */ /* 0x000fe200000006ff */
[----:B------:R-:W-:Y:S02]  /*5040*/  ULEA UR8, UR22, UR6, 0x3 ;  /* 0x0000000616087291 */ /* 0x000fe4000f8e18ff */
[----:B------:R-:W-:Y:S02]  /*5050*/  ULEA UR9, UR22, UR24, 0x5 ;  /* 0x0000001816097291 */ /* 0x000fe4000f8e28ff */
[----:B-1----:R-:W-:-:S06]  /*5060*/  UISETP.GE.AND UP0, UPT, UR4, 0x1, UPT ;  /* 0x000000010400788c */ /* 0x002fcc000bf06270 */
[----:B------:R-:W-:-:S05]  /*5070*/  PLOP3.LUT P0, PT, PT, PT, UP0, 0x80, 0x8 ;  /* 0x000000000008781c */ /* 0x000fca0003f0f008 */
[----:B------:R-:W-:-:S08]  /*5080*/  @UP0 ULEA UR4, UR21, UR6, 0x3 ;  /* 0x0000000615040291 */ /* 0x000fd0000f8e18ff */
[----:B------:R-:W-:-:S04]  /*5090*/  @P0 SHF.L.U32 R0, R2, 0x1f, RZ ;  /* 0x0000001f02000819 */ /* 0x000fc800000006ff */
[----:B------:R1:W2:Y:S01]  /*50a0*/  @P0 SYNCS.PHASECHK.TRANS64.TRYWAIT P2, [UR4], R0 ;  /* 0x00000000ff0005a7 */ /* 0x0002a20008041104 */
[----:B------:R-:W3:Y:S02]  /*50b0*/  SYNCS.PHASECHK.TRANS64.TRYWAIT P0, [UR8+0x2a0], R4 ;  /* 0x0002a004ff0075a7 */ /* 0x000ee40008001108 */
[----:B-123--:R-:W-:Y:S05]  /*50c0*/  @!P0 BRA `(.L_x_102) ;  /* 0x0000004000ec8947 */ /* 0x00efea0003800000 */
.L_x_230:
[----:B------:R-:W-:Y:S01]  /*50d0*/  UMOV UR19, UR20 ;  /* 0x0000001400137c82 */ /* 0x000fe20008000000 */
[----:B------:R-:W-:Y:S05]  /*50e0*/  BRA.U !UP0, `(.L_x_103) ;  /* 0x0000000108987547 */ /* 0x000fea000b800000 */
[----:B------:R-:W-:Y:S02]  /*50f0*/  UIADD3 UR19, UPT, UPT, UR23, UR20, URZ ;  /* 0x0000001417137290 */ /* 0x000fe4000fffe0ff */
[----:B------:R-:W-:Y:S01]  /*5100*/  UPLOP3.LUT UP2, UPT, UPT, UPT, UPT, 0x40, 0x4 ;  /* 0x000000000004789c */ /* 0x000fe20003f4e870 */
[----:B------:R-:W-:Y:S01]  /*5110*/  UMOV UR16, UR5 ;  /* 0x0000000500107c82 */ /* 0x000fe20008000000 */
[----:B------:R-:W-:-:S09]  /*5120*/  UMOV UR15, UR21 ;  /* 0x00000015000f7c82 */ /* 0x000fd20008000000 */
.L_x_106:
[----:B--2---:R-:W-:Y:S01]  /*5130*/  ULEA UR7, UR15, UR6, 0x3 ;  /* 0x000000060f077291 */ /* 0x004fe2000f8e18ff */
[----:B---3--:R-:W-:Y:S11]  /*5140*/  @P2 BRA `(.L_x_104) ;  /* 0x00000000000c2947 */ /* 0x008ff60003800000 */
[----:B-1----:R-:W-:Y:S04]  /*5150*/  SHF.L.U32 R4, R2, 0x1f, RZ ;  /* 0x0000001f02047819 */ /* 0x002fe800000006ff */
[----:B------:R-:W1:Y:S02]  /*5160*/  SYNCS.PHASECHK.TRANS64.TRYWAIT P0, [UR7], R4 ;  /* 0x00000004ff0075a7 */ /* 0x000e640008001107 */
[----:B-1----:R-:W-:Y:S05]  /*5170*/  @!P0 BRA `(.L_x_105) ;  /* 0x0000004000d88947 */ /* 0x002fea0003800000 */
.L_x_104:
[----:B------:R-:W-:Y:S01]  /*5180*/  UISETP.NE.AND UP0, UPT, UR16, 0x1, UPT ;  /* 0x000000011000788c */ /* 0x000fe2000bf05270 */
[----:B------:R-:W-:Y:S01]  /*5190*/  PLOP3.LUT P2, PT, PT, PT, PT, 0x80, 0x8 ;  /* 0x000000000008781c */ /* 0x000fe20003f4f070 */
[----:B------:R-:W-:Y:S02]  /*51a0*/  UIADD3 UR21, UPT, UPT, UR15, 0x1, URZ ;  /* 0x000000010f157890 */ /* 0x000fe4000fffe0ff */
[----:B------:R-:W-:Y:S02]  /*51b0*/  ULEA UR30, UR15, UR13, 0x7 ;  /* 0x0000000d0f1e7291 */ /* 0x000fe4000f8e38ff */
[----:B------:R-:W-:Y:S01]  /*51c0*/  UISETP.NE.AND UP1, UPT, UR21, 0x24, UPT ;  /* 0x000000241500788c */ /* 0x000fe2000bf25270 */
[----:B------:R-:W-:Y:S01]  /*51d0*/  PLOP3.LUT P0, PT, PT, PT, UP0, 0x80, 0x8 ;  /* 0x000000000008781c */ /* 0x000fe20003f0f008 */
[----:B------:R-:W-:Y:S02]  /*51e0*/  ULEA UR32, UR15, UR12, 0x8 ;  /* 0x0000000c0f207291 */ /* 0x000fe4000f8e40ff */
[----:B------:R-:W-:Y:S02]  /*51f0*/  USEL UR14, URZ, 0x1, UP1 ;  /* 0x00000001ff0e7887 */ /* 0x000fe40008800000 */
[----:B------:R-:W-:Y:S02]  /*5200*/  USEL UR21, UR21, URZ, UP1 ;  /* 0x000000ff15157287 */ /* 0x000fe40008800000 */
[----:B------:R-:W-:Y:S02]  /*5210*/  UIADD3 UR36, UPT, UPT, UR30, 0x2, URZ ;  /* 0x000000021e247890 */ /* 0x000fe4000fffe0ff */
[----:B------:R-:W-:Y:S01]  /*5220*/  @UP0 ULEA UR4, UR21, UR6, 0x3 ;  /* 0x0000000615040291 */ /* 0x000fe2000f8e18ff */
[----:B------:R-:W-:Y:S01]  /*5230*/  LOP3.LUT R2, R2, UR14, RZ, 0x3c, !PT ;  /* 0x0000000e02027c12 */ /* 0x000fe2000f8e3cff */
[----:B------:R-:W-:Y:S02]  /*5240*/  UIADD3 UR34, UPT, UPT, UR32, 0x2, URZ ;  /* 0x0000000220227890 */ /* 0x000fe4000fffe0ff */
[----:B------:R-:W-:Y:S01]  /*5250*/  UIADD3 UR7, UPT, UPT, UR7, 0x120, URZ ;  /* 0x0000012007077890 */ /* 0x000fe2000fffe0ff */
[----:B-1----:R-:W-:Y:S01]  /*5260*/  @P0 SHF.L.U32 R0, R2, 0x1f, RZ ;  /* 0x0000001f02000819 */ /* 0x002fe200000006ff */
[----:B------:R-:W-:Y:S01]  /*5270*/  UMOV UR31, 0x80004020 ;  /* 0x80004020001f7882 */ /* 0x000fe20000000000 */
[----:B------:R-:W-:Y:S01]  /*5280*/  UMOV UR33, 0x80004020 ;  /* 0x8000402000217882 */ /* 0x000fe20000000000 */
[----:B------:R-:W-:Y:S01]  /*5290*/  UMOV UR37, 0x80004020 ;  /* 0x8000402000257882 */ /* 0x000fe20000000000 */
[----:B------:R2:W3:Y:S01]  /*52a0*/  @P0 SYNCS.PHASECHK.TRANS64.TRYWAIT P2, [UR4], R0 ;  /* 0x00000000ff0005a7 */ /* 0x0004e20008041104 */
[----:B------:R-:W-:Y:S01]  /*52b0*/  UIADD3 UR20, UPT, UPT, UR20, 0x1, URZ ;  /* 0x0000000114147890 */ /* 0x000fe2000fffe0ff */
[----:B------:R2:W-:Y:S01]  /*52c0*/  UTCQMMA.2CTA gdesc[UR32], gdesc[UR30], tmem[UR9], tmem[UR28], idesc[UR29], UP2 ;  /* 0x00ff1c1e200075ea */ /* 0x0005e20009200309 */
[----:B------:R-:W-:Y:S02]  /*52d0*/  UIADD3 UR16, UPT, UPT, UR16, -0x1, URZ ;  /* 0xffffffff10107890 */ /* 0x000fe4000fffe0ff */
[----:B------:R-:W-:Y:S02]  /*52e0*/  UISETP.NE.AND UP0, UPT, UR20, UR19, UPT ;  /* 0x000000131400728c */ /* 0x000fe4000bf05270 */
[----:B------:R-:W-:Y:S01]  /*52f0*/  UPLOP3.LUT UP2, UPT, UPT, UPT, UPT, 0x80, 0x8 ;  /* 0x000000000008789c */ /* 0x000fe20003f4f070 */
[----:B------:R-:W-:Y:S01]  /*5300*/  UMOV UR35, 0x80004020 ;  /* 0x8000402000237882 */ /* 0x000fe20000000000 */
[----:B------:R-:W-:Y:S01]  /*5310*/  UMOV UR15, UR21 ;  /* 0x00000015000f7c82 */ /* 0x000fe20008000000 */
[----:B------:R2:W-:Y:S01]  /*5320*/  UTCQMMA.2CTA gdesc[UR34], gdesc[UR36], tmem[UR9], tmem[UR26], idesc[UR27], UPT ;  /* 0x00ff1a24220075ea */ /* 0x0005e2000ba00309 */
[----:B------:R2:W-:Y:S03]  /*5330*/  UTCBAR.2CTA.MULTICAST [UR7], URZ, UR11 ;  /* 0x000000ff070073e9 */ /* 0x0005e6000820080b */
[----:B------:R-:W-:Y:S05]  /*5340*/  BRA.U UP0, `(.L_x_106) ;  /* 0xfffffffd00787547 */ /* 0x000fea000b83ffff */
.L_x_103:
[----:B------:R-:W-:Y:S01]  /*5350*/  UIADD3 UR8, UPT, UPT, UR8, 0x280, URZ ;  /* 0x0000028008087890 */ /* 0x000fe2000fffe0ff */
[----:B------:R-:W-:-:S08]  /*5360*/  UMOV UR20, UR19 ;  /* 0x0000001300147c82 */ /* 0x000fd00008000000 */
[----:B------:R4:W-:Y:S01]  /*5370*/  UTCBAR.2CTA.MULTICAST [UR8], URZ, UR10 ;  /* 0x000000ff080073e9 */ /* 0x0009e2000820080a */
[----:B------:R-:W-:Y:S02]  /*5380*/  NOP ;  /* 0x0000000000007918 */ /* 0x000fe40000000000 */
.L_x_101:
[----:B------:R-:W-:Y:S01]  /*5390*/  UIADD3 UR22, UPT, UPT, UR22, 0x1, URZ ;  /* 0x0000000116167890 */ /* 0x000fe2000fffe0ff */
[----:B------:R-:W-:-:S03]  /*53a0*/  ISETP.NE.AND P0, PT, R8, 0x2, PT ;  /* 0x000000020800780c */ /* 0x000fc60003f05270 */
[----:B------:R-:W-:Y:S01]  /*53b0*/  UISETP.NE.AND UP0, UPT, UR22, 0x4, UPT ;  /* 0x000000041600788c */ /* 0x000fe2000bf05270 */
[----:B-12---:R-:W-:Y:S02]  /*53c0*/  SEL R0, RZ, 0x1, P0 ;  /* 0x00000001ff007807 */ /* 0x006fe40000000000 */
[----:B------:R-:W-:Y:S01]  /*53d0*/  SEL R8, R8, RZ, P0 ;  /* 0x000000ff08087207 */ /* 0x000fe20000000000 */
[----:B------:R-:W-:Y:S01]  /*53e0*/  USEL UR4, URZ, 0x1, UP0 ;  /* 0x00000001ff047887 */ /* 0x000fe20008000000 */
[----:B------:R-:W-:Y:S01]  /*53f0*/  LOP3.LUT R3, R3, R0, RZ, 0x3c, !PT ;  /* 0x0000000003037212 */ /* 0x000fe200078e3cff */
[----:B------:R-:W-:-:S04]  /*5400*/  USEL UR22, UR22, URZ, UP0 ;  /* 0x000000ff16167287 */ /* 0x000fc80008000000 */
[----:B------:R-:W-:Y:S01]  /*5410*/  LOP3.LUT R9, R9, UR4, RZ, 0x3c, !PT ;  /* 0x0000000409097c12 */ /* 0x000fe2000f8e3cff */
[----:B------:R-:W-:Y:S07]  /*5420*/  @P1 BRA `(.L_x_107) ;  /* 0xfffffff800b01947 */ /* 0x000fee000383ffff */
[----:B------:R-:W1:Y:S01]  /*5430*/  S2UR UR4, SR_CgaCtaId ;  /* 0x00000000000479c3 */ /* 0x000e620000008800 */
[----:B------:R-:W-:Y:S01]  /*5440*/  ELECT P0, URZ, PT ;  /* 0x0000000000ff782f */ /* 0x000fe20003800000 */
[----:B------:R-:W-:Y:S01]  /*5450*/  HFMA2 R0, -RZ, RZ, 0, 5.9604644775390625e-08 ;  /* 0x00000001ff007431 */ /* 0x000fe200000001ff */
[----:B------:R-:W-:-:S05]  /*5460*/  UMOV UR5, 0x40 ;  /* 0x0000004000057882 */ /* 0x000fca0000000000 */
[----:B------:R-:W-:Y:S01]  /*5470*/  UVIRTCOUNT.DEALLOC.SMPOOL 0x80 ;  /* 0x000000800000784c */ /* 0x000fe20000000000 */
[----:B------:R-:W-:Y:S02]  /*5480*/  UISETP.NE.AND UP1, UPT, UR18, URZ, UPT ;  /* 0x000000ff1200728c */ /* 0x000fe4000bf25270 */
[----:B-1----:R-:W-:-:S09]  /*5490*/  ULEA UR4, UR4, UR5, 0x18 ;  /* 0x0000000504047291 */ /* 0x002fd2000f8ec0ff */
[----:B------:R1:W-:Y:S01]  /*54a0*/  @P0 STS.U8 [UR4+0x1c], R0 ;  /* 0x00001c00ff000988 */ /* 0x0003e20008000004 */
[----:B------:R-:W-:Y:S05]  /*54b0*/  BRA.U UP1, `(.L_x_108) ;  /* 0x0000000101a07547 */ /* 0x000fea000b800000 */
[----:B------:R-:W-:Y:S01]  /*54c0*/  UIADD3 UR5, UPT, UPT, UR6, 0x2a0, URZ ;  /* 0x000002a006057890 */ /* 0x000fe2000fffe0ff */
[----:B------:R-:W-:-:S03]  /*54d0*/  SHF.L.U32 R2, R9, 0x1f, RZ ;  /* 0x0000001f09027819 */ /* 0x000fc600000006ff */
[----:B------:R-:W-:-:S09]  /*54e0*/  ULEA UR7, UR22, UR5, 0x3 ;  /* 0x0000000516077291 */ /* 0x000fd2000f8e18ff */
[----:B------:R-:W2:Y:S02]  /*54f0*/  SYNCS.PHASECHK.TRANS64.TRYWAIT P0, [UR7], R2 ;  /* 0x00000002ff0075a7 */ /* 0x000ea40008001107 */
[----:B--2---:R-:W-:Y:S05]  /*5500*/  @!P0 BRA `(.L_x_109) ;  /* 0x00000040000c8947 */ /* 0x004fea0003800000 */
.L_x_233:
[----:B----4-:R-:W-:-:S04]  /*5510*/  UIADD3 UR8, UPT, UPT, UR22, 0x1, URZ ;  /* 0x0000000116087890 */ /* 0x010fc8000fffe0ff */
        /* <DEDUP_REMOVED lines=8> */
.L_x_235:
        /* <DEDUP_REMOVED lines=9> */
.L_x_237:
[----:B------:R-:W-:-:S04]  /*5630*/  UIADD3 UR8, UPT, UPT, UR8, 0x1, URZ ;  /* 0x0000000108087890 */ /* 0x000fc8000fffe0ff */
[----:B------:R-:W-:-:S04]  /*5640*/  UISETP.NE.AND UP0, UPT, UR8, 0x4, UPT ;  /* 0x000000040800788c */ /* 0x000fc8000bf05270 */
[----:B------:R-:W-:Y:S02]  /*5650*/  USEL UR7, URZ, 0x1, UP0 ;  /* 0x00000001ff077887 */ /* 0x000fe40008000000 */
[----:B------:R-:W-:-:S04]  /*5660*/  USEL UR8, UR8, URZ, UP0 ;  /* 0x000000ff08087287 */ /* 0x000fc80008000000 */
[----:B------:R-:W-:Y:S01]  /*5670*/  ULEA UR8, UR8, UR5, 0x3 ;  /* 0x0000000508087291 */ /* 0x000fe2000f8e18ff */
[----:B------:R-:W-:-:S04]  /*5680*/  LOP3.LUT R2, R2, UR7, RZ, 0x3c, !PT ;  /* 0x0000000702027c12 */ /* 0x000fc8000f8e3cff */
[----:B------:R-:W-:Y:S01]  /*5690*/  SHF.L.U32 R2, R2, 0x1f, RZ ;  /* 0x0000001f02027819 */ /* 0x000fe200000006ff */
[----:B-1----:R-:W-:-:S04]  /*56a0*/  IMAD.U32 R0, RZ, RZ, UR8 ;  /* 0x00000008ff007e24 */ /* 0x002fc8000f8e00ff */
[----:B------:R1:W2:Y:S03]  /*56b0*/  SYNCS.PHASECHK.TRANS64.TRYWAIT P0, [R0+URZ], R2 ;  /* 0x00000002000075a7 */ /* 0x0002a600080011ff */
[----:B--2---:R-:W-:Y:S05]  /*56c0*/  @!P0 NANOSLEEP.SYNCS 0x989680 ;  /* 0x009896800000895d */ /* 0x004fea0003900000 */
[----:B------:R-:W2:Y:S02]  /*56d0*/  @!P0 SYNCS.PHASECHK.TRANS64 P0, [R0+URZ], R2 ;  /* 0x00000002000085a7 */ /* 0x000ea400080010ff */
[----:B--2---:R-:W-:Y:S05]  /*56e0*/  @P0 BRA `(.L_x_112) ;  /* 0x0000000000200947 */ /* 0x004fea0003800000 */
.L_x_113:
[----:B--2---:R2:W4:Y:S02]  /*56f0*/  SYNCS.PHASECHK.TRANS64.TRYWAIT P0, [R0+URZ], R2 ;  /* 0x00000002000075a7 */ /* 0x00452400080011ff */
[----:B----4-:R-:W-:Y:S05]  /*5700*/  @!P0 NANOSLEEP.SYNCS 0x989680 ;  /* 0x009896800000895d */ /* 0x010fea0003900000 */
[----:B------:R-:W4:Y:S02]  /*5710*/  @!P0 SYNCS.PHASECHK.TRANS64 P0, [R0+URZ], R2 ;  /* 0x00000002000085a7 */ /* 0x000f2400080010ff */
[----:B----4-:R-:W-:Y:S05]  /*5720*/  @!P0 BRA `(.L_x_113) ;  /* 0xfffffffc00f08947 */ /* 0x010fea000383ffff */
[----:B------:R-:W-:Y:S05]  /*5730*/  BRA `(.L_x_112) ;  /* 0x00000000000c7947 */ /* 0x000fea0003800000 */
.L_x_108:
[----:B------:R-:W-:-:S04]  /*5740*/  UIADD3 UR5, UPT, UPT, UR6, 0x2e0, URZ ;  /* 0x000002e006057890 */ /* 0x000fc8000fffe0ff */
[----:B------:R-:W-:-:S09]  /*5750*/  UPRMT UR5, UR17, 0x654, UR5 ;  /* 0x0000065411057896 */ /* 0x000fd20008000005 */
[----:B------:R-:W-:Y:S03]  /*5760*/  SYNCS.ARRIVE.TRANS64.RED.A1T0 RZ, [UR5], RZ ;  /* 0x000000ffffff79a7 */ /* 0x000fe60008100405 */
.L_x_112:
[----:B-12---:R-:W-:Y:S01]  /*5770*/  SHF.L.U32 R2, RZ, 0x1f, RZ ;  /* 0x0000001fff027819 */ /* 0x006fe200000006ff */
[----:B------:R-:W-:Y:S01]  /*5780*/  UIADD3 UR5, UPT, UPT, UR6, 0x2e0, URZ ;  /* 0x000002e006057890 */ /* 0x000fe2000fffe0ff */
[----:B------:R-:W-:Y:S02]  /*5790*/  PLOP3.LUT P0, PT, PT, PT, UP1, 0x80, 0x8 ;  /* 0x000000000008781c */ /* 0x000fe40003f0f018 */
[----:B------:R-:W1:Y:S02]  /*57a0*/  SYNCS.PHASECHK.TRANS64.TRYWAIT P1, [UR6+0x2e0], R2 ;  /* 0x0002e002ff0075a7 */ /* 0x000e640008021106 */
[----:B-1----:R-:W-:Y:S09]  /*57b0*/  @!P1 BRA `(.L_x_114) ;  /* 0x0000003c00a89947 */ /* 0x002ff20003800000 */
.L_x_239:
[----:B------:R-:W-:Y:S02]  /*57c0*/  @!UP1 UPRMT UR5, UR17, 0x654, UR5 ;  /* 0x0000065411059896 */ /* 0x000fe40008000005 */
[----:B------:R-:W-:Y:S01]  /*57d0*/  ULOP3.LUT UR6, UR24, 0xffff, URZ, 0xc0, !UPT ;  /* 0x0000ffff18067892 */ /* 0x000fe2000f8ec0ff */
[----:B----4-:R-:W-:-:S03]  /*57e0*/  UMOV UR8, 0xffff ;  /* 0x0000ffff00087882 */ /* 0x010fc60000000000 */
[----:B------:R-:W-:-:S03]  /*57f0*/  USHF.R.U32.HI UR6, URZ, 0x5, UR6 ;  /* 0x00000005ff067899 */ /* 0x000fc60008011606 */
[----:B------:R-:W-:Y:S01]  /*5800*/  @!P0 SYNCS.ARRIVE.TRANS64.RED.A1T0 RZ, [UR5], RZ ;  /* 0x000000ffffff89a7 */ /* 0x000fe20008100405 */
[----:B------:R-:W-:Y:S01]  /*5810*/  NOP ;  /* 0x0000000000007918 */ /* 0x000fe20000000000 */
[----:B-1----:R-:W1:Y:S01]  /*5820*/  LDS R0, [UR4+0x14] ;  /* 0x00001404ff007984 */ /* 0x002e620008000800 */
[----:B------:R-:W-:Y:S01]  /*5830*/  USHF.L.U32 UR8, UR8, UR6, URZ ;  /* 0x0000000608087299 */ /* 0x000fe200080006ff */
[----:B------:R-:W-:Y:S02]  /*5840*/  UMOV UR5, 0x1 ;  /* 0x0000000100057882 */ /* 0x000fe40000000000 */
[----:B------:R-:W-:-:S03]  /*5850*/  USHF.L.U32 UR5, UR5, UR6, URZ ;  /* 0x0000000605057299 */ /* 0x000fc600080006ff */
[----:B-1----:R-:W-:-:S04]  /*5860*/  LOP3.LUT R0, R0, UR8, RZ, 0xc0, !PT ;  /* 0x0000000800007c12 */ /* 0x002fc8000f8ec0ff */
[----:B------:R-:W-:-:S13]  /*5870*/  ISETP.NE.AND P0, PT, R0, UR8, PT ;  /* 0x0000000800007c0c */ /* 0x000fda000bf05270 */
[----:B------:R-:W-:Y:S05]  /*5880*/  @P0 BRA `(.L_x_115) ;  /* 0x0000000000580947 */ /* 0x000fea0003800000 */
[----:B------:R-:W1:Y:S02]  /*5890*/  LDS R0, [UR4+0x18] ;  /* 0x00001804ff007984 */ /* 0x000e640008000800 */
[----:B-1----:R-:W-:-:S04]  /*58a0*/  LOP3.LUT R0, R0, UR5, RZ, 0xc0, !PT ;  /* 0x0000000500007c12 */ /* 0x002fc8000f8ec0ff */
[----:B------:R-:W-:-:S13]  /*58b0*/  ISETP.NE.AND P0, PT, R0, UR5, PT ;  /* 0x0000000500007c0c */ /* 0x000fda000bf05270 */
[----:B------:R-:W-:Y:S05]  /*58c0*/  @P0 BRA `(.L_x_116) ;  /* 0x00000000003c0947 */ /* 0x000fea0003800000 */
[----:B------:R-:W1:Y:S01]  /*58d0*/  S2R R2, SR_LANEID ;  /* 0x0000000000027919 */ /* 0x000e620000000000 */
[----:B------:R-:W-:Y:S01]  /*58e0*/  ULOP3.LUT UR8, URZ, UR8, URZ, 0x33, !UPT ;  /* 0x00000008ff087292 */ /* 0x000fe2000f8e33ff */
[----:B------:R-:W-:Y:S02]  /*58f0*/  VOTEU.ANY UR7, UPT, PT ;  /* 0x0000000000077886 */ /* 0x000fe400038e0100 */
[----:B------:R-:W-:-:S03]  /*5900*/  UFLO.U32 UR7, UR7 ;  /* 0x00000007000772bd */ /* 0x000fc600080e0000 */
[----:B------:R-:W-:-:S04]  /*5910*/  IMAD.U32 R0, RZ, RZ, UR8 ;  /* 0x00000008ff007e24 */ /* 0x000fc8000f8e00ff */
[----:B------:R2:W4:Y:S02]  /*5920*/  REDUX UR6, R0 ;  /* 0x00000000000673c4 */ /* 0x0005240000000000 */
[----:B------:R1:W-:Y:S02]  /*5930*/  UTCATOMSWS.AND URZ, UR8 ;  /* 0x0000000800ff79e3 */ /* 0x0003e40008000000 */
[----:B-1----:R-:W-:Y:S02]  /*5940*/  ISETP.EQ.U32.AND P0, PT, R2, UR7, PT ;  /* 0x0000000702007c0c */ /* 0x002fe4000bf02070 */
[----:B--2---:R-:W-:Y:S02]  /*5950*/  LOP3.LUT R0, RZ, UR5, RZ, 0x33, !PT ;  /* 0x00000005ff007c12 */ /* 0x004fe4000f8e33ff */
[----:B----4-:R-:W-:Y:S02]  /*5960*/  MOV R2, UR6 ;  /* 0x0000000600027c02 */ /* 0x010fe40008000f00 */
[----:B------:R-:W1:Y:S07]  /*5970*/  REDUX UR5, R0 ;  /* 0x00000000000573c4 */ /* 0x000e6e0000000000 */
[----:B------:R2:W-:Y:S01]  /*5980*/  @P0 ATOMS.AND RZ, [UR4+0x14], R2 ;  /* 0x00001402ffff098c */ /* 0x0005e2000a800004 */
[----:B-1----:R-:W-:-:S05]  /*5990*/  IMAD.U32 R0, RZ, RZ, UR5 ;  /* 0x00000005ff007e24 */ /* 0x002fca000f8e00ff */
[----:B------:R2:W-:Y:S01]  /*59a0*/  @P0 ATOMS.AND RZ, [UR4+0x18], R0 ;  /* 0x00001800ffff098c */ /* 0x0005e2000a800004 */
[----:B------:R-:W-:Y:S05]  /*59b0*/  BRA `(.L_x_117) ;  /* 0x0000000000147947 */ /* 0x000fea0003800000 */
.L_x_116:
[----:B------:R-:W-:Y:S02]  /*59c0*/  MOV R2, 0x59e0 ;  /* 0x000059e000027802 */ /* 0x000fe40000000f00 */
[----:B---3-5:R-:W-:Y:S05]  /*59d0*/  CALL.REL.NOINC `($__internal_0_$__cuda_sm10x_tcgen05_guardrail_trap_col_being_dealloced_not_returned_by_alloc) ;  /* 0x0000003c00bc7944 */ /* 0x028fea0003c00000 */
[----:B------:R-:W-:Y:S05]  /*59e0*/  BRA `(.L_x_117) ;  /* 0x0000000000087947 */ /* 0x000fea0003800000 */
.L_x_115:
[----:B------:R-:W-:Y:S02]  /*59f0*/  MOV R2, 0x5a10 ;  /* 0x00005a1000027802 */ /* 0x000fe40000000f00 */
[----:B---3-5:R-:W-:Y:S05]  /*5a00*/  CALL.REL.NOINC `($__internal_2_$__cuda_sm10x_tcgen05_guardrail_trap_unallocated_columns_being_dealloced) ;  /* 0x0000003c00c87944 */ /* 0x028fea0003c00000 */
.L_x_117:
[----:B------:R-:W-:Y:S01]  /*5a10*/  NOP ;  /* 0x0000000000007918 */ /* 0x000fe20000000000 */
[----:B------:R-:W-:Y:S05]  /*5a20*/  EXIT ;  /* 0x000000000000794d */ /* 0x000fea0003800000 */
.L_x_88:
[----:B------:R-:W-:-:S09]  /*5a30*/  UISETP.NE.OR UP0, UPT, UR11, 0x3, !UP3 ;  /* 0x000000030b00788c */ /* 0x000fd2000df05670 */
[----:B------:R-:W-:Y:S05]  /*5a40*/  BRA.U UP0, `(.L_x_118) ;  /* 0x0000000900e87547 */ /* 0x000fea000b800000 */
[----:B------:R-:W1:Y:S01]  /*5a50*/  LDCU UR25, c[0x0][0x370] ;  /* 0x00006e00ff1977ac */ /* 0x000e620008000800 */
[----:B------:R-:W2:Y:S01]  /*5a60*/  LDC.64 R16, c[0x0][0x348] ;  /* 0x0000d200ff107b82 */ /* 0x000ea20000000a00 */
[----:B------:R-:W-:Y:S02]  /*5a70*/  HFMA2 R13, -RZ, RZ, 0, 0 ;  /* 0x00000000ff0d7431 */ /* 0x000fe400000001ff */
[----:B------:R-:W-:Y:S01]  /*5a80*/  IMAD.MOV.U32 R15, RZ, RZ, 0x1 ;  /* 0x00000001ff0f7424 */ /* 0x000fe200078e00ff */
[----:B------:R-:W1:Y:S01]  /*5a90*/  LDCU.128 UR20, c[0x0][0xb10] ;  /* 0x00016200ff1477ac */ /* 0x000e620008000c00 */
[----:B------:R-:W-:Y:S01]  /*5aa0*/  IMAD.MOV.U32 R14, RZ, RZ, RZ ;  /* 0x000000ffff0e7224 */ /* 0x000fe200078e00ff */
[----:B------:R-:W-:Y:S01]  /*5ab0*/  MOV R12, 0x1000 ;  /* 0x00001000000c7802 */ /* 0x000fe20000000f00 */
[----:B------:R-:W3:Y:S01]  /*5ac0*/  LDCU UR24, c[0x0][0x374] ;  /* 0x00006e80ff1877ac */ /* 0x000ee20008000800 */
[----:B------:R-:W4:Y:S01]  /*5ad0*/  LDC.64 R2, c[0x0][0x888] ;  /* 0x00022200ff027b82 */ /* 0x000f220000000a00 */
[----:B------:R-:W3:Y:S01]  /*5ae0*/  LDCU UR13, c[0x0][0xb0c] ;  /* 0x00016180ff0d77ac */ /* 0x000ee20008000800 */
[----:B------:R-:W3:Y:S06]  /*5af0*/  LDCU UR18, c[0x0][0xb20] ;  /* 0x00016400ff1277ac */ /* 0x000eec0008000800 */
[----:B------:R-:W2:Y:S01]  /*5b00*/  LDC.64 R4, c[0x0][0x890] ;  /* 0x00022400ff047b82 */ /* 0x000ea20000000a00 */
[----:B------:R-:W3:Y:S01]  /*5b10*/  LDCU UR4, c[0x0][0xb30] ;  /* 0x00016600ff0477ac */ /* 0x000ee20008000800 */
[----:B------:R-:W-:Y:S01]  /*5b20*/  UMOV UR19, 0x400 ;  /* 0x0000040000137882 */ /* 0x000fe20000000000 */
[----:B------:R-:W-:-:S02]  /*5b30*/  UISETP.GE.AND UP0, UPT, UR37, 0x1, UPT ;  /* 0x000000012500788c */ /* 0x000fc4000bf06270 */
[----:B------:R-:W-:Y:S02]  /*5b40*/  ULEA UR19, UR54, UR19, 0x18 ;  /* 0x0000001336137291 */ /* 0x000fe4000f8ec0ff */
[----:B------:R-:W-:Y:S02]  /*5b50*/  UP2UR UR5, UPR, URZ, 0x1 ;  /* 0x00000001ff057883 */ /* 0x000fe40008000000 */
[----:B-1----:R-:W-:Y:S02]  /*5b60*/  UIMAD.WIDE.U32 UR10, UR25, UR20, URZ ;  /* 0x00000014190a72a5 */ /* 0x002fe4000f8e00ff */
[----:B------:R-:W-:Y:S02]  /*5b70*/  UIADD3 UR5, UPT, UPT, UR19, 0x240, URZ ;  /* 0x0000024013057890 */ /* 0x000fe4000fffe0ff */
[----:B---3--:R-:W-:Y:S02]  /*5b80*/  UIMAD.WIDE.U32 UR8, UR24, UR23, URZ ;  /* 0x00000017180872a5 */ /* 0x008fe4000f8e00ff */
[----:B------:R-:W-:-:S02]  /*5b90*/  UPLOP3.LUT UP3, UPT, UPT, UPT, UPT, 0x40, 0x4 ;  /* 0x000000000004789c */ /* 0x000fc40003f6e870 */
[----:B------:R-:W-:Y:S01]  /*5ba0*/  UISETP.NE.AND UP4, UPT, UR37, 0x1, UPT ;  /* 0x000000012500788c */ /* 0x000fe2000bf85270 */
[----:B------:R-:W1:Y:S01]  /*5bb0*/  LDCU.64 UR6, c[0x0][0xb28] ;  /* 0x00016500ff0677ac */ /* 0x000e620008000a00 */
[----:B------:R-:W-:Y:S02]  /*5bc0*/  UISETP.NE.AND UP6, UPT, UR13, 0x1, UPT ;  /* 0x000000010d00788c */ /* 0x000fe4000bfc5270 */
[----:B------:R-:W-:Y:S02]  /*5bd0*/  UISETP.NE.AND UP5, UPT, UR22, 0x1, UPT ;  /* 0x000000011600788c */ /* 0x000fe4000bfa5270 */
[----:B------:R-:W-:Y:S02]  /*5be0*/  UPRMT UR54, UR54, 0x654, UR5 ;  /* 0x0000065436367896 */ /* 0x000fe40008000005 */
[----:B------:R-:W-:Y:S02]  /*5bf0*/  USHF.R.U32.HI UR28, URZ, UR21, UR11 ;  /* 0x00000015ff1c7299 */ /* 0x000fe4000801160b */
[----:B------:R-:W-:-:S02]  /*5c00*/  USHF.R.U32.HI UR27, URZ, UR18, UR9 ;  /* 0x00000012ff1b7299 */ /* 0x000fc40008011609 */
[----:B------:R-:W-:-:S11]  /*5c10*/  UISETP.NE.AND UP2, UPT, UR4, 0x1, UPT ;  /* 0x000000010400788c */ /* 0x000fd6000bf45270 */
.L_x_126:
[C---:B------:R-:W-:Y:S02]  /*5c20*/  LEA R7, R14.reuse, UR19, 0x3 ;  /* 0x000000130e077c11 */ /* 0x040fe4000f8e18ff */
[----:B------:R-:W-:Y:S02]  /*5c30*/  SHF.L.U32 R0, R13, 0x1f, RZ ;  /* 0x0000001f0d007819 */ /* 0x000fe400000006ff */
[----:B------:R-:W-:Y:S02]  /*5c40*/  LEA R8, R14, UR19, 0x4 ;  /* 0x000000130e087c11 */ /* 0x000fe4000f8e20ff */
[----:B---3--:R-:W3:Y:S02]  /*5c50*/  SYNCS.PHASECHK.TRANS64.TRYWAIT P0, [R7+URZ+0x260], R0 ;  /* 0x00026000070075a7 */ /* 0x008ee400080011ff */
[----:B---3--:R-:W-:Y:S05]  /*5c60*/  @!P0 BRA `(.L_x_119) ;  /* 0x0000003800948947 */ /* 0x008fea0003800000 */
.L_x_240:
[----:B------:R-:W1:Y:S01]  /*5c70*/  LDS.128 R8, [R8+0x2f0] ;  /* 0x0002f00008087984 */ /* 0x000e620000000c00 */
[----:B------:R-:W-:Y:S01]  /*5c80*/  UISETP.GE.AND UP0, UPT, UR37, 0x1, UPT ;  /* 0x000000012500788c */ /* 0x000fe2000bf06270 */
[----:B------:R-:W-:Y:S01]  /*5c90*/  @!PT LDS RZ, [RZ] ;  /* 0x00000000fffff984 */ /* 0x000fe20000000800 */
[----:B------:R-:W-:Y:S01]  /*5ca0*/  @!PT LDS RZ, [RZ] ;  /* 0x00000000fffff984 */ /* 0x000fe20000000800 */
[----:B------:R-:W-:Y:S01]  /*5cb0*/  @!PT LDS RZ, [RZ] ;  /* 0x00000000fffff984 */ /* 0x000fe20000000800 */
[----:B------:R-:W-:Y:S01]  /*5cc0*/  @!PT LDS RZ, [RZ] ;  /* 0x00000000fffff984 */ /* 0x000fe20000000800 */
[----:B------:R2:W-:Y:S06]  /*5cd0*/  MEMBAR.ALL.CTA ;  /* 0x0000000000007992 */ /* 0x0005ec0000008000 */
[----:B--2---:R-:W2:Y:S01]  /*5ce0*/  FENCE.VIEW.ASYNC.S ;  /* 0x00000000000073c6 */ /* 0x004ea20000000000 */
[----:B-1----:R-:W-:Y:S11]  /*5cf0*/  LOP3.LUT P0, RZ, R10, 0x1, RZ, 0xc0, !PT ;  /* 0x000000010aff7812 */ /* 0x002ff6000780c0ff */
[----:B------:R-:W-:Y:S02]  /*5d00*/  @!UPT UIADD3 URZ, UPT, UPT, URZ, URZ, URZ ;  /* 0x000000fffffff290 */ /* 0x000fe4000fffe0ff */
[----:B--2---:R-:W-:Y:S01]  /*5d10*/  VOTEU.ANY UP1, P0 ;  /* 0x0000000000ff7886 */ /* 0x004fe20000020100 */
[----:B------:R-:W-:Y:S11]  /*5d20*/  PLOP3.LUT P0, PT, PT, PT, UP1, 0x80, 0x8 ;  /* 0x000000000008781c */ /* 0x000ff60003f0f018 */
[----:B------:R-:W-:Y:S02]  /*5d30*/  @!UPT UIADD3 URZ, UPT, UPT, URZ, URZ, URZ ;  /* 0x000000fffffff290 */ /* 0x000fe4000fffe0ff */
[----:B---3--:R-:W-:Y:S02]  /*5d40*/  @P0 SHF.R.U32.HI R0, RZ, 0x10, R9 ;  /* 0x00000010ff000819 */ /* 0x008fe40000011609 */
[----:B------:R-:W-:Y:S02]  /*5d50*/  @P0 MOV R6, R8 ;  /* 0x0000000800060202 */ /* 0x000fe40000000f00 */
[----:B------:R-:W-:Y:S01]  /*5d60*/  @P0 R2UR UR4, R0 ;  /* 0x00000000000402ca */ /* 0x000fe200000e0000 */
[----:B------:R-:W-:Y:S01]  /*5d70*/  VIADD R0, R7, 0x270 ;  /* 0x0000027007007836 */ /* 0x000fe20000000000 */
[----:B------:R-:W-:Y:S02]  /*5d80*/  @P0 LOP3.LUT R8, R9, 0xffff, RZ, 0xc0, !PT ;  /* 0x0000ffff09080812 */ /* 0x000fe400078ec0ff */
[----:B------:R-:W-:Y:S02]  /*5d90*/  @P0 R2UR UR8, R6 ;  /* 0x00000000060802ca */ /* 0x000fe400000e0000 */
[----:B------:R-:W-:Y:S02]  /*5da0*/  PRMT R0, RZ, 0x654, R0 ;  /* 0x00000654ff007816 */ /* 0x000fe40000000000 */
[----:B------:R-:W-:Y:S02]  /*5db0*/  @P0 R2UR UR5, R8 ;  /* 0x00000000080502ca */ /* 0x000fe400000e0000 */
[----:B------:R1:W-:Y:S03]  /*5dc0*/  SYNCS.ARRIVE.TRANS64.RED.A1T0 RZ, [R0+URZ], RZ ;  /* 0x000000ff00ff79a7 */ /* 0x0003e600081004ff */
[----:B------:R-:W-:Y:S04]  /*5dd0*/  @UP1 UMOV UR29, UR4 ;  /* 0x00000004001d1c82 */ /* 0x000fe80008000000 */
[----:B------:R-:W-:Y:S04]  /*5de0*/  @UP1 UMOV UR15, UR8 ;  /* 0x00000008000f1c82 */ /* 0x000fe80008000000 */
[----:B------:R-:W-:Y:S01]  /*5df0*/  @UP1 UMOV UR14, UR5 ;  /* 0x00000005000e1c82 */ /* 0x000fe20008000000 */
[----:B------:R-:W-:Y:S05]  /*5e00*/  BRA.U !UP0, `(.L_x_120) ;  /* 0x0000000108947547 */ /* 0x000fea000b800000 */
[----:B------:R-:W-:Y:S02]  /*5e10*/  UIMAD.WIDE.U32 UR30, UR14, UR23, URZ ;  /* 0x000000170e1e72a5 */ /* 0x000fe4000f8e00ff */
[----:B------:R-:W-:Y:S02]  /*5e20*/  UIMAD.WIDE.U32 UR40, UR15, UR20, URZ ;  /* 0x000000140f2872a5 */ /* 0x000fe4000f8e00ff */
[----:B------:R-:W-:Y:S02]  /*5e30*/  USEL UR4, UR24, UR27, !UP5 ;  /* 0x0000001b18047287 */ /* 0x000fe4000e800000 */
[----:B------:R-:W-:Y:S02]  /*5e40*/  USHF.R.U32.HI UR32, URZ, UR18, UR31 ;  /* 0x00000012ff207299 */ /* 0x000fe4000801161f */
[----:B------:R-:W-:Y:S02]  /*5e50*/  UIMAD.WIDE.U32 UR38, UR4, UR6, URZ ;  /* 0x00000006042672a5 */ /* 0x000fe4000f8e00ff */
[----:B------:R-:W-:Y:S02]  /*5e60*/  USEL UR9, UR25, UR28, !UP6 ;  /* 0x0000001c19097287 */ /* 0x000fe4000f000000 */
[----:B------:R-:W-:Y:S02]  /*5e70*/  USEL UR8, UR14, UR32, !UP5 ;  /* 0x000000200e087287 */ /* 0x000fe4000e800000 */
[----:B------:R-:W-:Y:S02]  /*5e80*/  UIMAD.WIDE.U32 UR34, UR9, UR6, URZ ;  /* 0x00000006092272a5 */ /* 0x000fe4000f8e00ff */
[----:B------:R-:W-:Y:S02]  /*5e90*/  UIMAD.WIDE.U32 UR16, UR8, UR6, URZ ;  /* 0x00000006081072a5 */ /* 0x000fe4000f8e00ff */
[----:B------:R-:W-:Y:S02]  /*5ea0*/  @UP4 USHF.R.U32.HI UR9, URZ, UR7, UR35 ;  /* 0x00000007ff094299 */ /* 0x000fe40008011623 */
[----:B------:R-:W-:Y:S02]  /*5eb0*/  USHF.R.U32.HI UR17, URZ, UR7, UR17 ;  /* 0x00000007ff117299 */ /* 0x000fe40008011611 */
[----:B------:R-:W-:Y:S02]  /*5ec0*/  UIMAD UR10, UR37, UR9, URZ ;  /* 0x00000009250a72a4 */ /* 0x000fe4000f8e02ff */
[----:B------:R-:W-:Y:S01]  /*5ed0*/  USEL UR17, UR8, UR17, !UP4 ;  /* 0x0000001108117287 */ /* 0x000fe2000e000000 */
[----:B------:R-:W-:Y:S02]  /*5ee0*/  UMOV UR31, UR41 ;  /* 0x00000029001f7c82 */ /* 0x000fe40008000000 */
[----:B------:R-:W-:Y:S02]  /*5ef0*/  USHF.R.U32.HI UR30, URZ, UR21, UR31 ;  /* 0x00000015ff1e7299 */ /* 0x000fe4000801161f */
[----:B------:R-:W-:Y:S02]  /*5f00*/  UIADD3 UR16, UPT, UPT, -UR17, URZ, URZ ;  /* 0x000000ff11107290 */ /* 0x000fe4000fffe1ff */
[----:B------:R-:W-:Y:S02]  /*5f10*/  USEL UR5, UR15, UR30, !UP6 ;  /* 0x0000001e0f057287 */ /* 0x000fe4000f000000 */
[----:B------:R-:W-:Y:S01]  /*5f20*/  UIMAD UR16, UR37, UR16, UR8 ;  /* 0x00000010251072a4 */ /* 0x000fe2000f8e0208 */
[----:B------:R-:W-:Y:S02]  /*5f30*/  UMOV UR31, UR39 ;  /* 0x00000027001f7c82 */ /* 0x000fe40008000000 */
[----:B------:R-:W-:Y:S04]  /*5f40*/  @UP4 USHF.R.U32.HI UR4, URZ, UR7, UR31 ;  /* 0x00000007ff044299 */ /* 0x000fe8000801161f */
[----:B------:R-:W-:Y:S04]  /*5f50*/  UIMAD UR4, UR37, UR4, URZ ;  /* 0x00000004250472a4 */ /* 0x000fe8000f8e02ff */
[----:B------:R-:W-:Y:S04]  /*5f60*/  UISETP.GE.AND UP0, UPT, UR8, UR4, UPT ;  /* 0x000000040800728c */ /* 0x000fe8000bf06270 */
[----:B------:R-:W-:Y:S02]  /*5f70*/  UISETP.GE.OR UP0, UPT, UR5, UR10, UP0 ;  /* 0x0000000a0500728c */ /* 0x000fe40008706670 */
[----:B------:R-:W-:Y:S09]  /*5f80*/  UIMAD.WIDE.U32 UR10, UR5, UR6, URZ ;  /* 0x00000006050a72a5 */ /* 0x000ff2000f8e00ff */
[----:B------:R-:W-:Y:S04]  /*5f90*/  @!UP0 USHF.R.U32.HI UR4, URZ, UR7, UR11 ;  /* 0x00000007ff048299 */ /* 0x000fe8000801160b */
[----:B------:R-:W-:Y:S04]  /*5fa0*/  @!UP0 USEL UR4, UR5, UR4, !UP4 ;  /* 0x0000000405048287 */ /* 0x000fe8000e000000 */
[----:B------:R-:W-:Y:S02]  /*5fb0*/  @!UP0 UIMAD UR12, UR9, UR16, UR4 ;  /* 0x00000010090c82a4 */ /* 0x000fe4000f8e0204 */
[----:B------:R-:W-:Y:S02]  /*5fc0*/  @!UP0 UIADD3 UR16, UPT, UPT, UR17, -UR4, URZ ;  /* 0x8000000411108290 */ /* 0x000fe4000fffe0ff */
[----:B------:R-:W-:Y:S02]  /*5fd0*/  UIADD3 UR9, UPT, UPT, -UR5, URZ, URZ ;  /* 0x000000ff05097290 */ /* 0x000fe4000fffe1ff */
[----:B------:R-:W-:Y:S02]  /*5fe0*/  UIADD3 UR4, UPT, UPT, -UR8, URZ, URZ ;  /* 0x000000ff08047290 */ /* 0x000fe4000fffe1ff */
[----:B------:R-:W-:Y:S02]  /*5ff0*/  @!UP0 UIMAD UR8, UR16, UR37, UR5 ;  /* 0x00000025100882a4 */ /* 0x000fe4000f8e0205 */
[----:B------:R-:W-:Y:S02]  /*6000*/  UIMAD UR15, UR13, UR9, UR15 ;  /* 0x000000090d0f72a4 */ /* 0x000fe4000f8e020f */
[----:B------:R-:W-:Y:S01]  /*6010*/  UIMAD UR14, UR22, UR4, UR14 ;  /* 0x00000004160e72a4 */ /* 0x000fe2000f8e020e */
[----:B------:R-:W-:Y:S02]  /*6020*/  @!UP0 UMOV UR5, UR12 ;  /* 0x0000000c00058c82 */ /* 0x000fe40008000000 */
[----:B------:R-:W-:Y:S02]  /*6030*/  UIMAD UR15, UR5, UR13, UR15 ;  /* 0x0000000d050f72a4 */ /* 0x000fe4000f8e020f */
[----:B------:R-:W-:Y:S11]  /*6040*/  UIMAD UR14, UR8, UR22, UR14 ;  /* 0x00000016080e72a4 */ /* 0x000ff6000f8e020e */
[----:B------:R-:W-:Y:S01]  /*6050*/  @!UPT UIADD3 URZ, UPT, UPT, URZ, URZ, URZ ;  /* 0x000000fffffff290 */ /* 0x000fe2000fffe0ff */
.L_x_120:
[----:B------:R-:W2:Y:S01]  /*6060*/  @!UP2 LDCU.128 UR8, c[0x0][0xb10] ;  /* 0x00016200ff08a7ac */ /* 0x000ea20008000c00 */
[C---:B------:R-:W-:Y:S02]  /*6070*/  ISETP.NE.U32.AND P1, PT, R4.reuse, RZ, PT ;  /* 0x000000ff0400720c */ /* 0x040fe40003f25070 */
[----:B------:R-:W-:Y:S02]  /*6080*/  ISETP.NE.U32.AND P0, PT, R4, RZ, PT ;  /* 0x000000ff0400720c */ /* 0x000fe40003f05070 */
[C---:B------:R-:W-:Y:S02]  /*6090*/  ISETP.NE.AND.EX P1, PT, R5.reuse, RZ, PT, P1 ;  /* 0x000000ff0500720c */ /* 0x040fe40003f25310 */
[----:B------:R-:W-:Y:S01]  /*60a0*/  ISETP.NE.AND.EX P0, PT, R5, RZ, PT, P0 ;  /* 0x000000ff0500720c */ /* 0x000fe20003f05300 */
[----:B------:R-:W3:Y:S01]  /*60b0*/  @!UP2 LDCU UR5, c[0x0][0xb0c] ;  /* 0x00016180ff05a7ac */ /* 0x000ee20008000800 */
[----:B------:R-:W-:Y:S01]  /*60c0*/  SHF.L.U32 R6, R15, 0x1f, RZ ;  /* 0x0000001f0f067819 */ /* 0x000fe200000006ff */
[----:B--2---:R-:W-:Y:S04]  /*60d0*/  UIMAD.WIDE.U32 UR16, UR15, UR8, URZ ;  /* 0x000000080f1072a5 */ /* 0x004fe8000f8e00ff */
[----:B------:R-:W-:Y:S02]  /*60e0*/  @!UP2 USHF.R.U32.HI UR4, URZ, UR9, UR17 ;  /* 0x00000009ff04a299 */ /* 0x000fe40008011611 */
[----:B------:R-:W-:Y:S02]  /*60f0*/  UIMAD.WIDE.U32 UR16, UR14, UR11, URZ ;  /* 0x0000000b0e1072a5 */ /* 0x000fe4000f8e00ff */
[----:B---3--:R-:W-:Y:S04]  /*6100*/  @!UP2 UISETP.NE.AND UP0, UPT, UR5, 0x1, UPT ;  /* 0x000000010500a88c */ /* 0x008fe8000bf05270 */
[----:B------:R-:W-:Y:S02]  /*6110*/  @!UP2 USEL UR8, UR15, UR4, !UP0 ;  /* 0x000000040f08a287 */ /* 0x000fe4000c000000 */
[----:B------:R-:W-:Y:S01]  /*6120*/  @!UP2 UISETP.NE.AND UP0, UPT, UR10, 0x1, UPT ;  /* 0x000000010a00a88c */ /* 0x000fe2000bf05270 */
[----:B------:R-:W2:Y:S02]  /*6130*/  @!UP2 LDCU UR4, c[0x0][0xb20] ;  /* 0x00016400ff04a7ac */ /* 0x000ea40008000800 */
[----:B--2---:R-:W-:Y:S04]  /*6140*/  @!UP2 USHF.R.U32.HI UR4, URZ, UR4, UR17 ;  /* 0x00000004ff04a299 */ /* 0x004fe80008011611 */
[----:B------:R-:W-:Y:S04]  /*6150*/  @!UP2 USEL UR9, UR14, UR4, !UP0 ;  /* 0x000000040e09a287 */ /* 0x000fe8000c000000 */
[----:B------:R-:W-:Y:S02]  /*6160*/  @!UP2 UIADD3 UR4, UPT, UPT, -UR8, UR9, URZ ;  /* 0x000000090804a290 */ /* 0x000fe4000fffe1ff */
[----:B------:R-:W-:Y:S02]  /*6170*/  @!UP2 UIADD3 UR8, UPT, UPT, UR8, -UR9, URZ ;  /* 0x800000090808a290 */ /* 0x000fe4000fffe0ff */
[----:B------:R-:W-:Y:S02]  /*6180*/  @!UP2 UIMAD UR15, UR4, UR5, UR15 ;  /* 0x00000005040fa2a4 */ /* 0x000fe4000f8e020f */
[----:B------:R-:W-:Y:S01]  /*6190*/  @!UP2 UIMAD UR14, UR8, UR10, UR14 ;  /* 0x0000000a080ea2a4 */ /* 0x000fe2000f8e020e */
[----:B------:R-:W-:Y:S11]  /*61a0*/  BRA.U UP3, `(.L_x_121) ;  /* 0x0000000103107547 */ /* 0x000ff6000b800000 */
[----:B------:R-:W-:Y:S04]  /*61b0*/  MOV R7, UR26 ;  /* 0x0000001a00077c02 */ /* 0x000fe80008000f00 */
[----:B------:R-:W-:Y:S04]  /*61c0*/  SHF.L.U32 R7, R7, 0x1f, RZ ;  /* 0x0000001f07077819 */ /* 0x000fe800000006ff */
[----:B------:R-:W2:Y:S02]  /*61d0*/  SYNCS.PHASECHK.TRANS64.TRYWAIT P2, [UR19+0x258], R7 ;  /* 0x00025807ff0075a7 */ /* 0x000ea40008041113 */
[----:B--2---:R-:W-:Y:S05]  /*61e0*/  @!P2 BRA `(.L_x_122) ;  /* 0x000000340048a947 */ /* 0x004fea0003800000 */
.L_x_121:
[----:B------:R-:W-:Y:S05]  /*61f0*/  @!P1 BRA `(.L_x_123) ;  /* 0x00000000002c9947 */ /* 0x000fea0003800000 */
[----:B----4-:R-:W-:Y:S01]  /*6200*/  ISETP.NE.U32.AND P1, PT, R2, RZ, PT ;  /* 0x000000ff0200720c */ /* 0x010fe20003f25070 */
[----:B------:R-:W-:Y:S03]  /*6210*/  IMAD.MOV.U32 R80, RZ, RZ, 0x1 ;  /* 0x00000001ff507424 */ /* 0x000fe600078e00ff */
[----:B------:R-:W-:Y:S11]  /*6220*/  ISETP.NE.AND.EX P1, PT, R3, RZ, PT, P1 ;  /* 0x000000ff0300720c */ /* 0x000ff60003f25310 */
[----:B------:R-:W-:Y:S02]  /*6230*/  @!UPT UIADD3 URZ, UPT, UPT, URZ, URZ, URZ ;  /* 0x000000fffffff290 */ /* 0x000fe4000fffe0ff */
[----:B------:R-:W2:Y:S01]  /*6240*/  @P1 LDC.64 R8, c[0x0][0x888] ;  /* 0x00022200ff081b82 */ /* 0x000ea20000000a00 */
[----:B-1----:R-:W-:Y:S04]  /*6250*/  @P1 IMAD R0, R4, UR36, RZ ;  /* 0x0000002404001c24 */ /* 0x002fe8000f8e02ff */
[----:B--2---:R-:W-:Y:S04]  /*6260*/  @P1 IMAD.WIDE R8, R0, 0x4, R8 ;  /* 0x0000000400081825 */ /* 0x004fe800078e0208 */
[----:B------:R-:W-:Y:S01]  /*6270*/  HFMA2 R0, -RZ, RZ, 0, 5.9604644775390625e-08 ;  /* 0x00000001ff007431 */ /* 0x000fe200000001ff */
[----:B-----5:R2:W5:Y:S04]  /*6280*/  @P1 LDG.E R39, desc[UR52][R8.64] ;  /* 0x0000003408271981 */ /* 0x020568000c1e1900 */
[----:B------:R-:W-:Y:S01]  /*6290*/  @!P1 PRMT R80, R0, 0x7610, R80 ;  /* 0x0000761000509816 */ /* 0x000fe20000000050 */
[----:B--2---:R-:W3:Y:S06]  /*62a0*/  @!P1 LDC R39, c[0x0][0x880] ;  /* 0x00022000ff279b82 */ /* 0x004eec0000000800 */
.L_x_123:
[----:B---3-5:R-:W-:Y:S01]  /*62b0*/  @!P0 FSETP.EQ.AND P1, PT, R39, RZ, PT ;  /* 0x000000ff2700820b */ /* 0x028fe20003f22000 */
[----:B------:R-:W-:Y:S01]  /*62c0*/  @!UPT UIADD3 URZ, UPT, UPT, URZ, URZ, URZ ;  /* 0x000000fffffff290 */ /* 0x000fe2000fffe0ff */
[----:B------:R-:W-:Y:S11]  /*62d0*/  @!P0 BRA `(.L_x_124) ;  /* 0x0000000000188947 */ /* 0x000ff60003800000 */
[----:B------:R-:W-:Y:S02]  /*62e0*/  LOP3.LUT P0, RZ, R80, 0xff, RZ, 0xc0, !PT ;  /* 0x000000ff50ff7812 */ /* 0x000fe4000780c0ff */
[----:B----4-:R-:W-:Y:S04]  /*62f0*/  ISETP.NE.U32.AND P1, PT, R2, RZ, PT ;  /* 0x000000ff0200720c */ /* 0x010fe80003f25070 */
[----:B------:R-:W-:Y:S04]  /*6300*/  ISETP.NE.AND.EX P1, PT, R3, RZ, PT, P1 ;  /* 0x000000ff0300720c */ /* 0x000fe80003f25310 */
[----:B------:R-:W-:Y:S03]  /*6310*/  PLOP3.LUT P1, PT, P1, PT, PT, 0x8, 0x80 ;  /* 0x000000000080781c */ /* 0x000fe60000f2e170 */
[----:B------:R-:W-:Y:S11]  /*6320*/  @P0 FSETP.EQ.AND P1, PT, R39, RZ, PT ;  /* 0x000000ff2700020b */ /* 0x000ff60003f22000 */
[----:B------:R-:W-:Y:S02]  /*6330*/  @!UPT UIADD3 URZ, UPT, UPT, URZ, URZ, URZ ;  /* 0x000000fffffff290 */ /* 0x000fe4000fffe0ff */
.L_x_124:
[----:B------:R-:W2:Y:S01]  /*6340*/  SYNCS.PHASECHK.TRANS64.TRYWAIT P0, [UR19+0x248], R6 ;  /* 0x00024806ff0075a7 */ /* 0x000ea20008001113 */
[----:B------:R-:W-:Y:S02]  /*6350*/  ELECT P2, URZ, PT ;  /* 0x0000000000ff782f */ /* 0x000fe40003840000 */
[----:B------:R-:W-:Y:S01]  /*6360*/  IADD3 R14, PT, PT, R14, 0x1, RZ ;  /* 0x000000010e0e7810 */ /* 0x000fe20007ffe0ff */
[----:B--2---:R-:W-:Y:S10]  /*6370*/  @!P0 BRA `(.L_x_125) ;  /* 0x0000003000fc8947 */ /* 0x004ff40003800000 */
.L_x_243:
[----:B------:R-:W-:Y:S01]  /*6380*/  PLOP3.LUT P1, PT, P1, P2, PT, 0xf2, 0x2f ;  /* 0x00000000002f781c */ /* 0x000fe20000f25e72 */
[----:B------:R-:W-:Y:S01]  /*6390*/  UMOV UR16, 0x0 ;  /* 0x0000000000107882 */ /* 0x000fe20000000000 */
[----:B------:R-:W-:Y:S01]  /*63a0*/  UMOV UR17, 0x10000000 ;  /* 0x1000000000117882 */ /* 0x000fe20000000000 */
[----:B------:R-:W-:Y:S01]  /*63b0*/  UMOV UR12, UR36 ;  /* 0x00000024000c7c82 */ /* 0x000fe20008000000 */
[----:B------:R-:W-:Y:S01]  /*63c0*/  LOP3.LUT R15, R15, 0x1, RZ, 0x3c, !PT ;  /* 0x000000010f0f7812 */ /* 0x000fe200078e3cff */
[----:B------:R-:W-:Y:S01]  /*63d0*/  UPLOP3.LUT UP3, UPT, UPT, UPT, UPT, 0x80, 0x8 ;  /* 0x000000000008789c */ /* 0x000fe20003f6f070 */
[----:B------:R-:W-:Y:S07]  /*63e0*/  UMOV UR36, UR29 ;  /* 0x0000001d00247c82 */ /* 0x000fee0008000000 */
[----:B-1----:R-:W-:Y:S01]  /*63f0*/  @!P1 IADD3 R6, P0, PT, R16, 0x580, RZ ;  /* 0x0000058010069810 */ /* 0x002fe20007f1e0ff */
[----:B------:R-:W-:Y:S03]  /*6400*/  VOTEU.ALL UP0, P1 ;  /* 0x0000000000ff7886 */ /* 0x000fe60000800000 */
[----:B------:R-:W-:Y:S01]  /*6410*/  @!P1 R2UR UR5, R6 ;  /* 0x00000000060592ca */ /* 0x000fe200000e0000 */
[----:B------:R-:W-:Y:S01]  /*6420*/  @!P1 IMAD.X R0, RZ, RZ, R17, P0 ;  /* 0x000000ffff009224 */ /* 0x000fe200000e0611 */
[----:B------:R-:W-:Y:S01]  /*6430*/  @!UP0 USHF.L.U32 UR10, UR51, 0x6, URZ ;  /* 0x00000006330a8899 */ /* 0x000fe200080006ff */
[----:B------:R-:W-:Y:S01]  /*6440*/  ISETP.NE.AND P0, PT, R14, 0x2, PT ;  /* 0x000000020e00780c */ /* 0x000fe20003f05270 */
[----:B------:R-:W-:Y:S02]  /*6450*/  @!UP0 USHF.L.U32 UR11, UR50, 0x6, URZ ;  /* 0x00000006320b8899 */ /* 0x000fe400080006ff */
[----:B------:R-:W-:Y:S01]  /*6460*/  @!P1 R2UR UR4, R0 ;  /* 0x00000000000492ca */ /* 0x000fe200000e0000 */
[----:B------:R-:W-:Y:S01]  /*6470*/  @!UP0 UIADD3 UR8, UPT, UPT, UR19, 0x400, URZ ;  /* 0x0000040013088890 */ /* 0x000fe2000fffe0ff */
[----:B------:R-:W-:Y:S01]  /*6480*/  SEL R0, RZ, 0x1, P0 ;  /* 0x00000001ff007807 */ /* 0x000fe20000000000 */
[----:B------:R-:W-:Y:S01]  /*6490*/  @!UP0 UIADD3 UR9, UPT, UPT, UR19, 0x240, URZ ;  /* 0x0000024013098890 */ /* 0x000fe2000fffe0ff */
[----:B------:R-:W-:Y:S01]  /*64a0*/  SEL R14, R14, RZ, P0 ;  /* 0x000000ff0e0e7207 */ /* 0x000fe20000000000 */
[----:B------:R-:W-:Y:S01]  /*64b0*/  VOTEU.ALL UP0, P1 ;  /* 0x0000000000ff7886 */ /* 0x000fe20000800000 */
[----:B------:R-:W-:Y:S01]  /*64c0*/  LOP3.LUT R13, R13, R0, RZ, 0x3c, !PT ;  /* 0x000000000d0d7212 */ /* 0x000fe200078e3cff */
[----:B------:R-:W-:Y:S01]  /*64d0*/  IMAD.U32 R6, RZ, RZ, UR5 ;  /* 0x00000005ff067e24 */ /* 0x000fe2000f8e00ff */
[----:B------:R-:W-:Y:S02]  /*64e0*/  UIADD3 UR51, UPT, UPT, UR14, UR48, URZ ;  /* 0x000000300e337290 */ /* 0x000fe4000fffe0ff */
[----:B------:R-:W-:Y:S03]  /*64f0*/  UIADD3 UR50, UPT, UPT, UR15, UR49, URZ ;  /* 0x000000310f327290 */ /* 0x000fe6000fffe0ff */
[----:B------:R-:W-:Y:S01]  /*6500*/  IMAD.U32 R7, RZ, RZ, UR4 ;  /* 0x00000004ff077e24 */ /* 0x000fe2000f8e00ff */
[----:B------:R-:W-:Y:S04]  /*6510*/  @!P1 R2UR UR4, R6 ;  /* 0x00000000060492ca */ /* 0x000fe800000e0000 */
[----:B------:R-:W-:Y:S11]  /*6520*/  @!P1 R2UR UR5, R7 ;  /* 0x00000000070592ca */ /* 0x000ff600000e0000 */
[----:B------:R-:W-:Y:S02]  /*6530*/  @!UPT UIADD3 URZ, UPT, UPT, URZ, URZ, URZ ;  /* 0x000000fffffff290 */ /* 0x000fe4000fffe0ff */
[----:B------:R3:W-:Y:S01]  /*6540*/  @!UP0 UTMALDG.3D [UR8], [UR4], desc[UR16] ;  /* 0x00001008040085b4 */ /* 0x0007e20008011000 */
[----:B------:R3:W-:Y:S01]  /*6550*/  @!P1 SYNCS.ARRIVE.TRANS64.RED.A0TR RZ, [UR19+0x240], R12 ;  /* 0x0002400cffff99a7 */ /* 0x0007e20008300413 */
[----:B------:R-:W-:Y:S01]  /*6560*/  SYNCS.ARRIVE.TRANS64.RED.A1T0 RZ, [UR54], RZ ;  /* 0x000000ffffff79a7 */ /* 0x000fe20008100436 */
[----:B------:R-:W-:Y:S05]  /*6570*/  BRA.U UP1, `(.L_x_126) ;  /* 0xfffffff501a87547 */ /* 0x000fea000b83ffff */
[----:B------:R-:W-:Y:S07]  /*6580*/  MOV R0, UR19 ;  /* 0x0000001300007c02 */ /* 0x000fee0008000f00 */
.L_x_127:
[----:B-1--4-:R-:W-:-:S04]  /*6590*/  SHF.L.U32 R2, R15, 0x1f, RZ ;  /* 0x0000001f0f027819 */ /* 0x012fc800000006ff */
[----:B------:R1:W2:Y:S03]  /*65a0*/  SYNCS.PHASECHK.TRANS64.TRYWAIT P0, [R0+URZ+0x248], R2 ;  /* 0x00024802000075a7 */ /* 0x0002a600080011ff */
[----:B--2---:R-:W-:Y:S05]  /*65b0*/  @!P0 NANOSLEEP.SYNCS 0x989680 ;  /* 0x009896800000895d */ /* 0x004fea0003900000 */
[----:B------:R-:W2:Y:S02]  /*65c0*/  @!P0 SYNCS.PHASECHK.TRANS64 P0, [R0+URZ+0x248], R2 ;  /* 0x00024802000085a7 */ /* 0x000ea400080010ff */
[----:B--23--:R-:W-:Y:S05]  /*65d0*/  @P0 EXIT ;  /* 0x000000000000094d */ /* 0x00cfea0003800000 */
[----:B------:R-:W-:Y:S05]  /*65e0*/  BRA `(.L_x_127) ;  /* 0xfffffffc00e87947 */ /* 0x000fea000383ffff */
.L_x_118:
[----:B------:R-:W-:-:S06]  /*65f0*/  UISETP.GE.AND UP0, UPT, UR11, 0x4, UPT ;  /* 0x000000040b00788c */ /* 0x000fcc000bf06270 */
[----:B------:R-:W-:-:S13]  /*6600*/  PLOP3.LUT P0, PT, PT, PT, UP0, 0x80, 0x8 ;  /* 0x000000000008781c */ /* 0x000fda0003f0f008 */
[----:B------:R-:W-:Y:S05]  /*6610*/  @!P0 EXIT ;  /* 0x000000000000894d */ /* 0x000fea0003800000 */
[----:B------:R-:W-:Y:S01]  /*6620*/  BAR.SYNC.DEFER_BLOCKING 0x6, 0xa0 ;  /* 0x0182800000007b1d */ /* 0x000fe20000010000 */
[----:B------:R-:W-:Y:S01]  /*6630*/  IMAD.SHL.U32 R4, R69, 0x40, RZ ;  /* 0x0000004045047824 */ /* 0x000fe200078e00ff */
[----:B------:R-:W-:Y:S01]  /*6640*/  SHF.R.U32.HI R5, RZ, 0x1, R69 ;  /* 0x00000001ff057819 */ /* 0x000fe20000011645 */
[----:B------:R-:W-:Y:S01]  /*6650*/  IMAD.SHL.U32 R3, R81, 0x800, RZ ;  /* 0x0000080051037824 */ /* 0x000fe200078e00ff */
[----:B------:R-:W-:Y:S01]  /*6660*/  CS2R R84, SRZ ;  /* 0x0000000000547805 */ /* 0x000fe2000001ff00 */
[C---:B------:R-:W-:Y:S01]  /*6670*/  IMAD.U32 R37, R69.reuse, 0x10000, RZ ;  /* 0x0001000045257824 */ /* 0x040fe200078e00ff */
[----:B------:R-:W-:Y:S01]  /*6680*/  UMOV UR57, 0x400 ;  /* 0x0000040000397882 */ /* 0x000fe20000000000 */
[C---:B------:R-:W-:Y:S01]  /*6690*/  LOP3.LUT R2, R4.reuse, 0x180, RZ, 0xc0, !PT ;  /* 0x0000018004027812 */ /* 0x040fe200078ec0ff */
[----:B------:R-:W-:Y:S01]  /*66a0*/  ULEA UR57, UR54, UR57, 0x18 ;  /* 0x0000003936397291 */ /* 0x000fe2000f8ec0ff */
[----:B------:R-:W-:Y:S01]  /*66b0*/  LOP3.LUT R4, R4, 0x640, RZ, 0xc0, !PT ;  /* 0x0000064004047812 */ /* 0x000fe200078ec0ff */
[----:B------:R-:W1:Y:S01]  /*66c0*/  LDC.64 R70, c[0x0][0x888] ;  /* 0x00022200ff467b82 */ /* 0x000e620000000a00 */
[----:B------:R-:W-:Y:S01]  /*66d0*/  LOP3.LUT R5, R2, 0x20, R5, 0xf8, !PT ;  /* 0x0000002002057812 */ /* 0x000fe200078ef805 */
[----:B------:R-:W-:Y:S01]  /*66e0*/  IMAD.SHL.U32 R2, R69, 0x8, RZ ;  /* 0x0000000845027824 */ /* 0x000fe200078e00ff */
[----:B------:R-:W-:Y:S01]  /*66f0*/  LOP3.LUT R3, R4, 0x800, R3, 0xf8, !PT ;  /* 0x0000080004037812 */ /* 0x000fe200078ef803 */
[----:B------:R-:W-:Y:S01]  /*6700*/  UIADD3 UR4, UPT, UPT, UR57, 0x1400, URZ ;  /* 0x0000140039047890 */ /* 0x000fe2000fffe0ff */
[----:B------:R-:W-:Y:S01]  /*6710*/  IMAD.MOV.U32 R36, RZ, RZ, RZ ;  /* 0x000000ffff247224 */ /* 0x000fe200078e00ff */
[----:B------:R-:W2:Y:S01]  /*6720*/  LDCU UR59, c[0x0][0x370] ;  /* 0x00006e00ff3b77ac */ /* 0x000ea20008000800 */
[----:B------:R-:W-:Y:S01]  /*6730*/  LOP3.LUT R2, R5, 0x30, R2, 0x78, !PT ;  /* 0x0000003005027812 */ /* 0x000fe200078e7802 */
[----:B------:R-:W3:Y:S01]  /*6740*/  LDC.64 R76, c[0x0][0x890] ;  /* 0x00022400ff4c7b82 */ /* 0x000ee20000000a00 */
[----:B------:R-:W-:Y:S01]  /*6750*/  IMAD.MOV.U32 R86, RZ, RZ, RZ ;  /* 0x000000ffff567224 */ /* 0x000fe200078e00ff */
[----:B------:R-:W4:Y:S01]  /*6760*/  LDCU.64 UR62, c[0x0][0x348] ;  /* 0x00006900ff3e77ac */ /* 0x000f220008000a00 */
[----:B------:R-:W-:Y:S01]  /*6770*/  LOP3.LUT R79, R3, R2, RZ, 0xfc, !PT ;  /* 0x00000002034f7212 */ /* 0x000fe200078efcff */
[----:B------:R-:W-:Y:S01]  /*6780*/  IMAD.SHL.U32 R3, R81, 0x200000, RZ ;  /* 0x0020000051037824 */ /* 0x000fe200078e00ff */
[----:B------:R-:W2:Y:S01]  /*6790*/  LDS R0, [UR57+0x310] ;  /* 0x00031039ff007984 */ /* 0x000ea20008000800 */
[----:B------:R-:W-:-:S02]  /*67a0*/  IMAD.SHL.U32 R2, R69, 0x10, RZ ;  /* 0x0000001045027824 */ /* 0x000fc400078e00ff */
[----:B------:R-:W1:Y:S01]  /*67b0*/  LDC.64 R74, c[0x0][0x8b0] ;  /* 0x00022c00ff4a7b82 */ /* 0x000e620000000a00 */
[----:B------:R-:W-:Y:S01]  /*67c0*/  LOP3.LUT R3, R3, 0x200000, RZ, 0xc0, !PT ;  /* 0x0020000003037812 */ /* 0x000fe200078ec0ff */
[----:B------:R-:W-:Y:S01]  /*67d0*/  VIADD R78, R79, UR57 ;  /* 0x000000394f4e7c36 */ /* 0x000fe20008000000 */
[----:B------:R-:W1:Y:S01]  /*67e0*/  LDCU UR41, c[0x0][0xb0c] ;  /* 0x00016180ff2977ac */ /* 0x000e620008000800 */
[----:B------:R-:W-:Y:S01]  /*67f0*/  LOP3.LUT R2, R2, 0x20, RZ, 0xc0, !PT ;  /* 0x0000002002027812 */ /* 0x000fe200078ec0ff */
[----:B------:R-:W-:Y:S01]  /*6800*/  IMAD.MOV.U32 R83, RZ, RZ, RZ ;  /* 0x000000ffff537224 */ /* 0x000fe200078e00ff */
[----:B------:R-:W-:Y:S01]  /*6810*/  LOP3.LUT R37, R3, 0x400000, R37, 0xf8, !PT ;  /* 0x0040000003257812 */ /* 0x000fe200078ef825 */
[----:B------:R-:W-:Y:S01]  /*6820*/  IMAD.U32 R87, RZ, RZ, UR4 ;  /* 0x00000004ff577e24 */ /* 0x000fe2000f8e00ff */
[----:B------:R-:W1:Y:S01]  /*6830*/  LDC.64 R72, c[0x0][0x8a8] ;  /* 0x00022a00ff487b82 */ /* 0x000e620000000a00 */
[----:B------:R-:W-:Y:S01]  /*6840*/  IADD3 R78, PT, PT, -R2, 0x400, R78 ;  /* 0x00000400024e7810 */ /* 0x000fe20007ffe14e */
[----:B------:R-:W1:Y:S01]  /*6850*/  LDCU UR55, c[0x0][0xb20] ;  /* 0x00016400ff3777ac */ /* 0x000e620008000800 */
[----:B------:R-:W1:Y:S01]  /*6860*/  LDCU UR40, c[0x0][0xb30] ;  /* 0x00016600ff2877ac */ /* 0x000e620008000800 */
[----:B------:R-:W1:Y:S01]  /*6870*/  LDCU.64 UR38, c[0x0][0xb28] ;  /* 0x00016500ff2677ac */ /* 0x000e620008000a00 */
[----:B------:R-:W1:Y:S01]  /*6880*/  LDCU.128 UR44, c[0x0][0xb10] ;  /* 0x00016200ff2c77ac */ /* 0x000e620008000c00 */
[----:B------:R-:W1:Y:S01]  /*6890*/  LDCU UR58, c[0x0][0x374] ;  /* 0x00006e80ff3a77ac */ /* 0x000e620008000800 */
[----:B------:R-:W-:Y:S01]  /*68a0*/  UIADD3 UR56, UPT, UPT, UR57, 0x400, URZ ;  /* 0x0000040039387890 */ /* 0x000fe2000fffe0ff */
[----:B--2-4-:R-:W-:-:S11]  /*68b0*/  IMAD.IADD R37, R0, 0x1, R37 ;  /* 0x0000000100257824 */ /* 0x014fd600078e0225 */
.L_x_145:
[----:B------:R-:W-:Y:S02]  /*68c0*/  LEA R3, R83, UR57, 0x3 ;  /* 0x0000003953037c11 */ /* 0x000fe4000f8e18ff */
[----:B------:R-:W-:Y:S02]  /*68d0*/  SHF.L.U32 R0, R85, 0x1f, RZ ;  /* 0x0000001f55007819 */ /* 0x000fe400000006ff */
[----:B-1----:R-:W-:Y:S02]  /*68e0*/  LEA R4, R83, UR57, 0x4 ;  /* 0x0000003953047c11 */ /* 0x002fe4000f8e20ff */
[----:B--2---:R-:W2:Y:S02]  /*68f0*/  SYNCS.PHASECHK.TRANS64.TRYWAIT P0, [R3+URZ+0x260], R0 ;  /* 0x00026000030075a7 */ /* 0x004ea400080011ff */
[----:B--2---:R-:W-:Y:S05]  /*6900*/  @!P0 BRA `(.L_x_128) ;  /* 0x0000002c00b08947 */ /* 0x004fea0003800000 */
.L_x_244:
[----:B------:R-:W4:Y:S01]  /*6910*/  LDS.128 R4, [R4+0x2f0] ;  /* 0x0002f00004047984 */ /* 0x000f220000000c00 */
[----:B------:R-:W-:Y:S01]  /*6920*/  UISETP.GE.AND UP0, UPT, UR37, 0x1, UPT ;  /* 0x000000012500788c */ /* 0x000fe2000bf06270 */
[----:B------:R-:W-:Y:S01]  /*6930*/  @!PT LDS RZ, [RZ] ;  /* 0x00000000fffff984 */ /* 0x000fe20000000800 */
[----:B------:R-:W-:Y:S01]  /*6940*/  @!PT LDS RZ, [RZ] ;  /* 0x00000000fffff984 */ /* 0x000fe20000000800 */
[----:B------:R-:W-:Y:S01]  /*6950*/  @!PT LDS RZ, [RZ] ;  /* 0x00000000fffff984 */ /* 0x000fe20000000800 */
[----:B------:R-:W-:Y:S01]  /*6960*/  @!PT LDS RZ, [RZ] ;  /* 0x00000000fffff984 */ /* 0x000fe20000000800 */
[----:B------:R1:W-:Y:S06]  /*6970*/  MEMBAR.ALL.CTA ;  /* 0x0000000000007992 */ /* 0x0003ec0000008000 */
[----:B-1----:R-:W1:Y:S01]  /*6980*/  FENCE.VIEW.ASYNC.S ;  /* 0x00000000000073c6 */ /* 0x002e620000000000 */
[----:B----4-:R-:W-:Y:S11]  /*6990*/  LOP3.LUT P0, RZ, R6, 0x1, RZ, 0xc0, !PT ;  /* 0x0000000106ff7812 */ /* 0x010ff6000780c0ff */
[----:B------:R-:W-:Y:S02]  /*69a0*/  @!UPT UIADD3 URZ, UPT, UPT, URZ, URZ, URZ ;  /* 0x000000fffffff290 */ /* 0x000fe4000fffe0ff */
[----:B-1----:R-:W-:Y:S01]  /*69b0*/  VOTEU.ANY UP1, P0 ;  /* 0x0000000000ff7886 */ /* 0x002fe20000020100 */
[----:B------:R-:W-:Y:S01]  /*69c0*/  PLOP3.LUT P0, PT, PT, PT, UP1, 0x80, 0x8 ;  /* 0x000000000008781c */ /* 0x000fe20003f0f018 */
[----:B------:R-:W-:Y:S11]  /*69d0*/  UP2UR UR61, UPR, URZ, 0x2 ;  /* 0x00000002ff3d7883 */ /* 0x000ff60008000000 */
[----:B------:R-:W-:Y:S01]  /*69e0*/  @!UPT UIADD3 URZ, UPT, UPT, URZ, URZ, URZ ;  /* 0x000000fffffff290 */ /* 0x000fe2000fffe0ff */
[----:B--2---:R-:W-:Y:S02]  /*69f0*/  @P0 SHF.R.U32.HI R0, RZ, 0x10, R5 ;  /* 0x00000010ff000819 */ /* 0x004fe40000011605 */
        /* <DEDUP_REMOVED lines=13> */
[----:B------:R-:W-:Y:S02]  /*6ad0*/  UISETP.NE.AND UP0, UPT, UR46, 0x1, UPT ;  /* 0x000000012e00788c */ /* 0x000fe4000bf05270 */
[----:B------:R-:W-:Y:S02]  /*6ae0*/  USHF.R.U32.HI UR15, URZ, UR55, UR15 ;  /* 0x00000037ff0f7299 */ /* 0x000fe4000801160f */
[----:B------:R-:W-:Y:S02]  /*6af0*/  UIMAD.WIDE.U32 UR18, UR59, UR44, URZ ;  /* 0x0000002c3b1272a5 */ /* 0x000fe4000f8e00ff */
[----:B------:R-:W-:Y:S02]  /*6b00*/  UIMAD.WIDE.U32 UR20, UR42, UR47, URZ ;  /* 0x0000002f2a1472a5 */ /* 0x000fe4000f8e00ff */
[----:B------:R-:W-:Y:S02]  /*6b10*/  USEL UR4, UR58, UR15, !UP0 ;  /* 0x0000000f3a047287 */ /* 0x000fe4000c000000 */
[----:B------:R-:W-:Y:S02]  /*6b20*/  UISETP.NE.AND UP2, UPT, UR37, 0x1, UPT ;  /* 0x000000012500788c */ /* 0x000fe4000bf45270 */
[----:B------:R-:W-:Y:S02]  /*6b30*/  USHF.R.U32.HI UR14, URZ, UR45, UR19 ;  /* 0x0000002dff0e7299 */ /* 0x000fe40008011613 */
[----:B------:R-:W-:Y:S02]  /*6b40*/  USHF.R.U32.HI UR15, URZ, UR55, UR21 ;  /* 0x00000037ff0f7299 */ /* 0x000fe40008011615 */
[----:B------:R-:W-:Y:S02]  /*6b50*/  UIMAD.WIDE.U32 UR18, UR4, UR38, URZ ;  /* 0x00000026041272a5 */ /* 0x000fe4000f8e00ff */
[----:B------:R-:W-:Y:S02]  /*6b60*/  UISETP.NE.AND UP1, UPT, UR41, 0x1, UPT ;  /* 0x000000012900788c */ /* 0x000fe4000bf25270 */
[----:B------:R-:W-:Y:S02]  /*6b70*/  UIMAD.WIDE.U32 UR16, UR43, UR44, URZ ;  /* 0x0000002c2b1072a5 */ /* 0x000fe4000f8e00ff */
[----:B------:R-:W-:Y:S02]  /*6b80*/  USEL UR8, UR42, UR15, !UP0 ;  /* 0x0000000f2a087287 */ /* 0x000fe4000c000000 */
[----:B------:R-:W-:Y:S02]  /*6b90*/  USEL UR9, UR59, UR14, !UP1 ;  /* 0x0000000e3b097287 */ /* 0x000fe4000c800000 */
[----:B------:R-:W-:Y:S02]  /*6ba0*/  USHF.R.U32.HI UR14, URZ, UR45, UR17 ;  /* 0x0000002dff0e7299 */ /* 0x000fe40008011611 */
[----:B------:R-:W-:Y:S02]  /*6bb0*/  UIMAD.WIDE.U32 UR16, UR9, UR38, URZ ;  /* 0x00000026091072a5 */ /* 0x000fe4000f8e00ff */
[----:B------:R-:W-:Y:S02]  /*6bc0*/  USEL UR5, UR43, UR14, !UP1 ;  /* 0x0000000e2b057287 */ /* 0x000fe4000c800000 */
[----:B------:R-:W-:Y:S02]  /*6bd0*/  @UP2 USHF.R.U32.HI UR9, URZ, UR39, UR17 ;  /* 0x00000027ff092299 */ /* 0x000fe40008011611 */
[----:B------:R-:W-:Y:S02]  /*6be0*/  UIMAD.WIDE.U32 UR12, UR8, UR38, URZ ;  /* 0x00000026080c72a5 */ /* 0x000fe4000f8e00ff */
[----:B------:R-:W-:Y:S02]  /*6bf0*/  UIMAD UR6, UR37, UR9, URZ ;  /* 0x00000009250672a4 */ /* 0x000fe4000f8e02ff */
[----:B------:R-:W-:Y:S01]  /*6c00*/  USHF.R.U32.HI UR11, URZ, UR39, UR13 ;  /* 0x00000027ff0b7299 */ /* 0x000fe2000801160d */
[----:B------:R-:W-:Y:S02]  /*6c10*/  UMOV UR15, UR19 ;  /* 0x00000013000f7c82 */ /* 0x000fe40008000000 */
[----:B------:R-:W-:Y:S02]  /*6c20*/  @UP2 USHF.R.U32.HI UR4, URZ, UR39, UR15 ;  /* 0x00000027ff042299 */ /* 0x000fe4000801160f */
[----:B------:R-:W-:Y:S02]  /*6c30*/  USEL UR12, UR8, UR11, !UP2 ;  /* 0x0000000b080c7287 */ /* 0x000fe4000d000000 */
[----:B------:R-:W-:Y:S02]  /*6c40*/  UIMAD UR4, UR37, UR4, URZ ;  /* 0x00000004250472a4 */ /* 0x000fe4000f8e02ff */
[----:B------:R-:W-:Y:S02]  /*6c50*/  UIADD3 UR11, UPT, UPT, -UR12, URZ, URZ ;  /* 0x000000ff0c0b7290 */ /* 0x000fe4000fffe1ff */
[----:B------:R-:W-:Y:S02]  /*6c60*/  UISETP.GE.AND UP0, UPT, UR8, UR4, UPT ;  /* 0x000000040800728c */ /* 0x000fe4000bf06270 */
[----:B------:R-:W-:Y:S02]  /*6c70*/  UIMAD UR11, UR37, UR11, UR8 ;  /* 0x0000000b250b72a4 */ /* 0x000fe4000f8e0208 */
[----:B------:R-:W-:Y:S02]  /*6c80*/  UISETP.GE.OR UP0, UPT, UR5, UR6, UP0 ;  /* 0x000000060500728c */ /* 0x000fe40008706670 */
[----:B------:R-:W-:Y:S02]  /*6c90*/  UIMAD.WIDE.U32 UR6, UR5, UR38, URZ ;  /* 0x00000026050672a5 */ /* 0x000fe4000f8e00ff */
[----:B------:R-:W-:Y:S04]  /*6ca0*/  UIADD3 UR6, UPT, UPT, -UR8, URZ, URZ ;  /* 0x000000ff08067290 */ /* 0x000fe8000fffe1ff */
[----:B------:R-:W-:Y:S03]  /*6cb0*/  UIMAD UR42, UR46, UR6, UR42 ;  /* 0x000000062e2a72a4 */ /* 0x000fe6000f8e022a */
[----:B------:R-:W-:Y:S02]  /*6cc0*/  @!UP0 USHF.R.U32.HI UR4, URZ, UR39, UR7 ;  /* 0x00000027ff048299 */ /* 0x000fe40008011607 */
[----:B------:R-:W-:Y:S02]  /*6cd0*/  UIADD3 UR7, UPT, UPT, -UR5, URZ, URZ ;  /* 0x000000ff05077290 */ /* 0x000fe4000fffe1ff */
[----:B------:R-:W-:Y:S02]  /*6ce0*/  @!UP0 USEL UR4, UR5, UR4, !UP2 ;  /* 0x0000000405048287 */ /* 0x000fe4000d000000 */
[----:B------:R-:W-:Y:S02]  /*6cf0*/  UIMAD UR43, UR41, UR7, UR43 ;  /* 0x00000007292b72a4 */ /* 0x000fe4000f8e022b */
[----:B------:R-:W-:Y:S02]  /*6d00*/  @!UP0 UIMAD UR10, UR9, UR11, UR4 ;  /* 0x0000000b090a82a4 */ /* 0x000fe4000f8e0204 */
[----:B------:R-:W-:Y:S04]  /*6d10*/  @!UP0 UIADD3 UR11, UPT, UPT, UR12, -UR4, URZ ;  /* 0x800000040c0b8290 */ /* 0x000fe8000fffe0ff */
[----:B------:R-:W-:Y:S03]  /*6d20*/  @!UP0 UIMAD UR8, UR11, UR37, UR5 ;  /* 0x000000250b0882a4 */ /* 0x000fe6000f8e0205 */
[----:B------:R-:W-:Y:S02]  /*6d30*/  @!UP0 UMOV UR5, UR10 ;  /* 0x0000000a00058c82 */ /* 0x000fe40008000000 */
[----:B------:R-:W-:Y:S02]  /*6d40*/  UIMAD UR43, UR5, UR41, UR43 ;  /* 0x00000029052b72a4 */ /* 0x000fe4000f8e022b */
[----:B------:R-:W-:Y:S11]  /*6d50*/  UIMAD UR42, UR8, UR46, UR42 ;  /* 0x0000002e082a72a4 */ /* 0x000ff6000f8e022a */
[----:B------:R-:W-:Y:S01]  /*6d60*/  @!UPT UIADD3 URZ, UPT, UPT, URZ, URZ, URZ ;  /* 0x000000fffffff290 */ /* 0x000fe2000fffe0ff */
.L_x_129:
[----:B------:R-:W-:Y:S01]  /*6d70*/  UISETP.NE.AND UP0, UPT, UR40, 0x1, UPT ;  /* 0x000000012800788c */ /* 0x000fe2000bf05270 */
[----:B------:R-:W-:Y:S10]  /*6d80*/  IADD3 R83, PT, PT, R83, 0x1, RZ ;  /* 0x0000000153537810 */ /* 0x000ff40007ffe0ff */
[----:B------:R-:W2:Y:S01]  /*6d90*/  @!UP0 LDCU.128 UR8, c[0x0][0xb10] ;  /* 0x00016200ff0887ac */ /* 0x000ea20008000c00 */
[----:B------:R-:W4:Y:S01]  /*6da0*/  @!UP0 LDCU UR5, c[0x0][0xb0c] ;  /* 0x00016180ff0587ac */ /* 0x000f220008000800 */
[----:B------:R-:W3:Y:S01]  /*6db0*/  @!UP0 LDCU UR4, c[0x0][0xb20] ;  /* 0x00016400ff0487ac */ /* 0x000ee20008000800 */
[----:B--2---:R-:W-:Y:S02]  /*6dc0*/  UIMAD.WIDE.U32 UR6, UR43, UR8, URZ ;  /* 0x000000082b0672a5 */ /* 0x004fe4000f8e00ff */
[----:B------:R-:W-:Y:S02]  /*6dd0*/  UIMAD.WIDE.U32 UR12, UR42, UR11, URZ ;  /* 0x0000000b2a0c72a5 */ /* 0x000fe4000f8e00ff */
[----:B------:R-:W-:Y:S02]  /*6de0*/  @!UP0 UISETP.NE.AND UP1, UPT, UR10, 0x1, UPT ;  /* 0x000000010a00888c */ /* 0x000fe4000bf25270 */
[----:B------:R-:W-:Y:S02]  /*6df0*/  @!UP0 USHF.R.U32.HI UR7, URZ, UR9, UR7 ;  /* 0x00000009ff078299 */ /* 0x000fe40008011607 */
[----:B----4-:R-:W-:Y:S02]  /*6e00*/  @!UP0 UISETP.NE.AND UP2, UPT, UR5, 0x1, UPT ;  /* 0x000000010500888c */ /* 0x010fe4000bf45270 */
[----:B---3--:R-:W-:Y:S02]  /*6e10*/  @!UP0 USHF.R.U32.HI UR4, URZ, UR4, UR13 ;  /* 0x00000004ff048299 */ /* 0x008fe4000801160d */
[----:B------:R-:W-:Y:S02]  /*6e20*/  @!UP0 USEL UR7, UR43, UR7, !UP2 ;  /* 0x000000072b078287 */ /* 0x000fe4000d000000 */
[----:B------:R-:W-:Y:S04]  /*6e30*/  @!UP0 USEL UR6, UR42, UR4, !UP1 ;  /* 0x000000042a068287 */ /* 0x000fe8000c800000 */
[----:B------:R-:W-:Y:S02]  /*6e40*/  @!UP0 UIADD3 UR4, UPT, UPT, -UR7, UR6, URZ ;  /* 0x0000000607048290 */ /* 0x000fe4000fffe1ff */
[----:B------:R-:W-:Y:S02]  /*6e50*/  @!UP0 UIADD3 UR6, UPT, UPT, UR7, -UR6, URZ ;  /* 0x8000000607068290 */ /* 0x000fe4000fffe0ff */
[----:B------:R-:W-:Y:S02]  /*6e60*/  @!UP0 UIMAD UR43, UR4, UR5, UR43 ;  /* 0x00000005042b82a4 */ /* 0x000fe4000f8e022b */
[----:B------:R-:W-:Y:S02]  /*6e70*/  @!UP0 UIMAD UR42, UR6, UR10, UR42 ;  /* 0x0000000a062a82a4 */ /* 0x000fe4000f8e022a */
[----:B------:R-:W-:Y:S09]  /*6e80*/  ULOP3.LUT UP0, URZ, UR56, 0x1b0, URZ, 0xc0, !UPT ;  /* 0x000001b038ff7892 */ /* 0x000ff2000f80c0ff */
[----:B------:R-:W-:Y:S05]  /*6e90*/  BRA.U !UP0, `(.L_x_130) ;  /* 0x0000000108407547 */ /* 0x000fea000b800000 */
[----:B------:R-:W2:Y:S01]  /*6ea0*/  LDCU.64 UR8, c[0x4][0x80] ;  /* 0x01001000ff0877ac */ /* 0x000ea20008000a00 */
[----:B------:R-:W-:Y:S01]  /*6eb0*/  MOV R3, 0x0 ;  /* 0x0000000000037802 */ /* 0x000fe20000000f00 */
[----:B------:R-:W-:Y:S02]  /*6ec0*/  HFMA2 R12, -RZ, RZ, 0, 5.9604644775390625e-08 ;  /* 0x00000001ff0c7431 */ /* 0x000fe400000001ff */
[----:B------:R-:W-:Y:S02]  /*6ed0*/  IMAD.MOV.U32 R8, RZ, RZ, 0x70 ;  /* 0x00000070ff087424 */ /* 0x000fe400078e00ff */
[----:B------:R-:W-:Y:S01]  /*6ee0*/  IMAD.MOV.U32 R13, RZ, RZ, RZ ;  /* 0x000000ffff0d7224 */ /* 0x000fe200078e00ff */
[----:B------:R-:W3:Y:S01]  /*6ef0*/  LDCU.64 UR6, c[0x4][0x88] ;  /* 0x01001100ff0677ac */ /* 0x000ee20008000a00 */
[----:B------:R-:W4:Y:S01]  /*6f00*/  LDC.64 R2, c[0x4][R3] ;  /* 0x0100000003027b82 */ /* 0x000f220000000a00 */
[----:B------:R-:W1:Y:S01]  /*6f10*/  LDCU.64 UR4, c[0x4][0x8] ;  /* 0x01000100ff0477ac */ /* 0x000e620008000a00 */
[----:B--2---:R-:W-:Y:S01]  /*6f20*/  MOV R5, UR9 ;  /* 0x0000000900057c02 */ /* 0x004fe20008000f00 */
[----:B------:R-:W-:Y:S01]  /*6f30*/  IMAD.U32 R4, RZ, RZ, UR8 ;  /* 0x00000008ff047e24 */ /* 0x000fe2000f8e00ff */
[----:B---3--:R-:W-:Y:S01]  /*6f40*/  MOV R7, UR7 ;  /* 0x0000000700077c02 */ /* 0x008fe20008000f00 */
[----:B------:R-:W-:Y:S01]  /*6f50*/  IMAD.U32 R6, RZ, RZ, UR6 ;  /* 0x00000006ff067e24 */ /* 0x000fe2000f8e00ff */
[----:B-1----:R-:W-:Y:S01]  /*6f60*/  MOV R11, UR5 ;  /* 0x00000005000b7c02 */ /* 0x002fe20008000f00 */
[----:B------:R-:W-:Y:S02]  /*6f70*/  IMAD.U32 R10, RZ, RZ, UR4 ;  /* 0x00000004ff0a7e24 */ /* 0x000fe4000f8e00ff */
[----:B------:R-:W-:Y:S07]  /*6f80*/  LEPC R20, `(.L_x_130) ;  /* 0x000000001014794e */ /* 0x000fee0000000000 */
[----:B----45:R-:W-:Y:S05]  /*6f90*/  CALL.ABS.NOINC R2 ;  /* 0x0000000002007343 */ /* 0x030fea0003c00000 */
.L_x_130:
[----:B------:R-:W-:Y:S01]  /*6fa0*/  LOP3.LUT P0, RZ, R87, 0x1b0, RZ, 0xc0, !PT ;  /* 0x000001b057ff7812 */ /* 0x000fe2000780c0ff */
[----:B------:R-:W-:Y:S11]  /*6fb0*/  BSSY.RECONVERGENT B6, `(.L_x_131) ;  /* 0x0000013000067945 */ /* 0x000ff60003800200 */
[----:B------:R-:W-:Y:S01]  /*6fc0*/  @!UPT UIADD3 URZ, UPT, UPT, URZ, URZ, URZ ;  /* 0x000000fffffff290 */ /* 0x000fe2000fffe0ff */
[----:B------:R-:W-:Y:S05]  /*6fd0*/  @!P0 BRA `(.L_x_132) ;  /* 0x0000000000408947 */ /* 0x000fea0003800000 */
        /* <DEDUP_REMOVED lines=16> */
.L_x_132:
[----:B------:R-:W-:Y:S05]  /*70e0*/  BSYNC.RECONVERGENT B6 ;  /* 0x0000000000067941 */ /* 0x000fea0003800200 */
.L_x_131:
[----:B------:R-:W-:Y:S02]  /*70f0*/  ISETP.NE.U32.AND P0, PT, R70, RZ, PT ;  /* 0x000000ff4600720c */ /* 0x000fe40003f05070 */
[C---:B------:R-:W-:Y:S02]  /*7100*/  ISETP.NE.U32.AND P2, PT, R76.reuse, RZ, PT ;  /* 0x000000ff4c00720c */ /* 0x040fe40003f45070 */
[----:B------:R-:W-:Y:S02]  /*7110*/  ISETP.NE.AND.EX P0, PT, R71, RZ, PT, P0 ;  /* 0x000000ff4700720c */ /* 0x000fe40003f05300 */
[----:B------:R-:W-:Y:S02]  /*7120*/  ISETP.NE.U32.AND P4, PT, R76, RZ, PT ;  /* 0x000000ff4c00720c */ /* 0x000fe40003f85070 */
[C---:B------:R-:W-:Y:S02]  /*7130*/  ISETP.NE.AND.EX P2, PT, R77.reuse, RZ, P0, P2 ;  /* 0x000000ff4d00720c */ /* 0x040fe40000745320 */
[----:B------:R-:W-:Y:S02]  /*7140*/  ISETP.NE.AND.EX P4, PT, R77, RZ, PT, P4 ;  /* 0x000000ff4d00720c */ /* 0x000fe40003f85340 */
[----:B------:R-:W-:Y:S02]  /*7150*/  ISETP.NE.U32.AND P5, PT, R74, RZ, PT ;  /* 0x000000ff4a00720c */ /* 0x000fe40003fa5070 */
[----:B------:R-:W-:Y:S02]  /*7160*/  PLOP3.LUT P0, PT, PT, PT, PT, 0x8, 0x80 ;  /* 0x000000000080781c */ /* 0x000fe40003f0e170 */
[----:B------:R-:W-:Y:S05]  /*7170*/  ISETP.NE.AND.EX P5, PT, R75, RZ, PT, P5 ;  /* 0x000000ff4b00720c */ /* 0x000fea0003fa5350 */
[----:B------:R-:W-:Y:S02]  /*7180*/  @!P2 ISETP.NE.U32.AND P1, PT, R70, RZ, PT ;  /* 0x000000ff4600a20c */ /* 0x000fe40003f25070 */
[----:B------:R-:W-:Y:S02]  /*7190*/  @!P2 PLOP3.LUT P0, PT, P4, PT, PT, 0x80, 0x8 ;  /* 0x000000000008a81c */ /* 0x000fe4000270f070 */
[----:B------:R-:W-:Y:S01]  /*71a0*/  @!P2 ISETP.NE.AND.EX P1, PT, R71, RZ, PT, P1 ;  /* 0x000000ff4700a20c */ /* 0x000fe20003f25310 */
[----:B------:R-:W-:Y:S01]  /*71b0*/  @!UPT UIADD3 URZ, UPT, UPT, URZ, URZ, URZ ;  /* 0x000000fffffff290 */ /* 0x000fe2000fffe0ff */
[----:B------:R-:W-:Y:S11]  /*71c0*/  @!P4 BRA `(.L_x_133) ;  /* 0x00000000002cc947 */ /* 0x000ff60003800000 */
[----:B------:R-:W-:Y:S01]  /*71d0*/  ISETP.NE.U32.AND P3, PT, R70, RZ, PT ;  /* 0x000000ff4600720c */ /* 0x000fe20003f65070 */
        /* <DEDUP_REMOVED lines=10> */
.L_x_133:
[----:B------:R-:W-:Y:S05]  /*7280*/  @!P5 BRA `(.L_x_134) ;  /* 0x000000000020d947 */ /* 0x000fea0003800000 */
[----:B------:R-:W-:Y:S04]  /*7290*/  ISETP.NE.U32.AND P3, PT, R72, RZ, PT ;  /* 0x000000ff4800720c */ /* 0x000fe80003f65070 */
[----:B------:R-:W-:Y:S11]  /*72a0*/  ISETP.NE.AND.EX P3, PT, R73, RZ, PT, P3 ;  /* 0x000000ff4900720c */ /* 0x000ff60003f65330 */
[----:B------:R-:W-:Y:S02]  /*72b0*/  @!UPT UIADD3 URZ, UPT, UPT, URZ, URZ, URZ ;  /* 0x000000fffffff290 */ /* 0x000fe4000fffe0ff */
[----:B------:R-:W2:Y:S01]  /*72c0*/  @P3 LDC.64 R2, c[0x0][0x8a8] ;  /* 0x00022a00ff023b82 */ /* 0x000ea20000000a00 */
[----:B-1----:R-:W-:Y:S04]  /*72d0*/  @P3 IMAD R0, R74, UR36, RZ ;  /* 0x000000244a003c24 */ /* 0x002fe8000f8e02ff */
[----:B--2---:R-:W-:Y:S05]  /*72e0*/  @P3 IMAD.WIDE R2, R0, 0x4, R2 ;  /* 0x0000000400023825 */ /* 0x004fea00078e0202 */
[----:B-----5:R2:W5:Y:S02]  /*72f0*/  @P3 LDG.E R38, desc[UR52][R2.64] ;  /* 0x0000003402263981 */ /* 0x020564000c1e1900 */
[----:B--2---:R-:W4:Y:S02]  /*7300*/  @!P3 LDC R38, c[0x0][0x8a0] ;  /* 0x00022800ff26bb82 */ /* 0x004f240000000800 */
.L_x_134:
[----:B---3-5:R-:W-:Y:S01]  /*7310*/  @!P2 FSETP.NEU.AND P3, PT, R39, RZ, PT ;  /* 0x000000ff2700a20b */ /* 0x028fe20003f6d000 */
[----:B------:R-:W-:Y:S01]  /*7320*/  BSSY B1, `(.L_x_135) ;  /* 0x0000036000017945 */ /* 0x000fe20003800000 */
[----:B------:R-:W-:Y:S02]  /*7330*/  @!P2 SEL R2, RZ, 0xffffffff, P1 ;  /* 0xffffffffff02a807 */ /* 0x000fe40000800000 */
[----:B------:R-:W-:Y:S02]  /*7340*/  CS2R R18, SRZ ;  /* 0x0000000000127805 */ /* 0x000fe4000001ff00 */
[----:B-1----:R-:W-:Y:S02]  /*7350*/  @!P2 SEL R0, RZ, 0xffffffff, P3 ;  /* 0xffffffffff00a807 */ /* 0x002fe40001800000 */
[----:B------:R-:W-:Y:S02]  /*7360*/  CS2R R16, SRZ ;  /* 0x0000000000107805 */ /* 0x000fe4000001ff00 */
[----:B------:R-:W-:Y:S02]  /*7370*/  @!P2 LOP3.LUT P1, RZ, R80, 0xff, RZ, 0xc0, !PT ;  /* 0x000000ff50ffa812 */ /* 0x000fe4000782c0ff */
[----:B------:R-:W-:Y:S02]  /*7380*/  CS2R R26, SRZ ;  /* 0x00000000001a7805 */ /* 0x000fe4000001ff00 */
[----:B------:R-:W-:Y:S02]  /*7390*/  LEA R82, R36, UR57, 0x3 ;  /* 0x0000003924527c11 */ /* 0x000fe4000f8e18ff */
[----:B------:R-:W-:Y:S02]  /*73a0*/  CS2R R24, SRZ ;  /* 0x0000000000187805 */ /* 0x000fe4000001ff00 */
[----:B------:R-:W-:Y:S01]  /*73b0*/  @P0 SEL R0, R2, R0, !P1 ;  /* 0x0000000002000207 */ /* 0x000fe20004800000 */
[----:B------:R-:W-:Y:S01]  /*73c0*/  IMAD R2, R36, 0x20, R37 ;  /* 0x0000002024027824 */ /* 0x000fe200078e0225 */
[----:B------:R-:W-:Y:S02]  /*73d0*/  SHF.L.U32 R4, R86, 0x1f, RZ ;  /* 0x0000001f56047819 */ /* 0x000fe400000006ff */
[----:B------:R-:W-:Y:S02]  /*73e0*/  @!P2 LOP3.LUT R0, R0, 0x1, RZ, 0xc0, !PT ;  /* 0x000000010000a812 */ /* 0x000fe400078ec0ff */
[----:B------:R-:W-:Y:S02]  /*73f0*/  PLOP3.LUT P5, PT, PT, PT, PT, 0x8, 0x80 ;  /* 0x000000000080781c */ /* 0x000fe40003fae170 */
[----:B------:R-:W-:Y:S11]  /*7400*/  ISETP.NE.U32.OR P2, PT, R0, 0x1, P2 ;  /* 0x000000010000780c */ /* 0x000ff60001745470 */
[----:B------:R-:W-:Y:S02]  /*7410*/  @!UPT UIADD3 URZ, UPT, UPT, URZ, URZ, URZ ;  /* 0x000000fffffff290 */ /* 0x000fe4000fffe0ff */
[----:B------:R-:W-:Y:S04]  /*7420*/  @P2 SHF.L.U32 R0, R84, 0x1f, RZ ;  /* 0x0000001f54002819 */ /* 0x000fe800000006ff */
[----:B------:R-:W1:Y:S01]  /*7430*/  @P2 SYNCS.PHASECHK.TRANS64.TRYWAIT P0, [UR57+0x240], R0 ;  /* 0x00024000ff0025a7 */ /* 0x000e620008001139 */
[----:B------:R2:W3:Y:S01]  /*7440*/  SYNCS.PHASECHK.TRANS64.TRYWAIT P3, [R82+URZ+0x280], R4 ;  /* 0x00028004520075a7 */ /* 0x0004e200080611ff */
[----:B-1----:R-:W-:Y:S01]  /*7450*/  @P2 PLOP3.LUT P5, PT, P0, PT, PT, 0x8, 0x80 ;  /* 0x000000000080281c */ /* 0x002fe200007ae170 */
[----:B------:R-:W-:Y:S01]  /*7460*/  @!UPT UIADD3 URZ, UPT, UPT, URZ, URZ, URZ ;  /* 0x000000fffffff290 */ /* 0x000fe2000fffe0ff */
[----:B--23--:R-:W-:Y:S11]  /*7470*/  @!P2 BRA `(.L_x_136) ;  /* 0x000000000080a947 */ /* 0x00cff60003800000 */
[----:B------:R-:W-:Y:S01]  /*7480*/  ISETP.NE.U32.AND P0, PT, R70, RZ, PT ;  /* 0x000000ff4600720c */ /* 0x000fe20003f05070 */
[----:B------:R-:W-:Y:S01]  /*7490*/  BSSY B0, `(.L_x_137) ;  /* 0x0000012000007945 */ /* 0x000fe20003800000 */
[----:B------:R-:W-:Y:S02]  /*74a0*/  FSETP.NEU.AND P2, PT, R39, RZ, PT ;  /* 0x000000ff2700720b */ /* 0x000fe40003f4d000 */
[----:B------:R-:W-:Y:S02]  /*74b0*/  CS2R R26, SRZ ;  /* 0x00000000001a7805 */ /* 0x000fe4000001ff00 */
[----:B------:R-:W-:Y:S02]  /*74c0*/  ISETP.NE.AND.EX P0, PT, R71, RZ, PT, P0 ;  /* 0x000000ff4700720c */ /* 0x000fe40003f05300 */
[----:B------:R-:W-:Y:S02]  /*74d0*/  CS2R R24, SRZ ;  /* 0x0000000000187805 */ /* 0x000fe4000001ff00 */
[----:B------:R-:W-:Y:S02]  /*74e0*/  LOP3.LUT P1, RZ, R80, 0xff, RZ, 0xc0, !PT ;  /* 0x000000ff50ff7812 */ /* 0x000fe4000782c0ff */
[----:B------:R-:W-:Y:S02]  /*74f0*/  CS2R R18, SRZ ;  /* 0x0000000000127805 */ /* 0x000fe4000001ff00 */
[----:B------:R-:W-:Y:S02]  /*7500*/  SEL R0, RZ, 0xffffffff, P2 ;  /* 0xffffffffff007807 */ /* 0x000fe40001000000 */
[----:B------:R-:W-:Y:S02]  /*7510*/  CS2R R16, SRZ ;  /* 0x0000000000107805 */ /* 0x000fe4000001ff00 */
[----:B------:R-:W-:Y:S04]  /*7520*/  SEL R3, RZ, 0xffffffff, P0 ;  /* 0xffffffffff037807 */ /* 0x000fe80000000000 */
[----:B------:R-:W-:Y:S04]  /*7530*/  @P4 SEL R0, R3, R0, !P1 ;  /* 0x0000000003004207 */ /* 0x000fe80004800000 */
[----:B------:R-:W-:Y:S04]  /*7540*/  LOP3.LUT R0, R0, 0x1, RZ, 0xc0, !PT ;  /* 0x0000000100007812 */ /* 0x000fe800078ec0ff */
[----:B------:R-:W-:Y:S01]  /*7550*/  ISETP.NE.U32.AND P0, PT, R0, 0x1, PT ;  /* 0x000000010000780c */ /* 0x000fe20003f05070 */
[----:B------:R-:W-:Y:S01]  /*7560*/  @!UPT UIADD3 URZ, UPT, UPT, URZ, URZ, URZ ;  /* 0x000000fffffff290 */ /* 0x000fe2000fffe0ff */
[----:B------:R-:W-:Y:S11]  /*7570*/  @!P5 BRA `(.L_x_138) ;  /* 0x00000000000cd947 */ /* 0x000ff60003800000 */
[----:B------:R-:W-:Y:S04]  /*7580*/  SHF.L.U32 R3, R84, 0x1f, RZ ;  /* 0x0000001f54037819 */ /* 0x000fe800000006ff */
[----:B------:R-:W1:Y:S02]  /*7590*/  SYNCS.PHASECHK.TRANS64.TRYWAIT P1, [UR57+0x240], R3 ;  /* 0x00024003ff0075a7 */ /* 0x000e640008021139 */
[----:B-1----:R-:W-:Y:S05]  /*75a0*/  @!P1 BRA `(.L_x_139) ;  /* 0x00000020009c9947 */ /* 0x002fea0003800000 */
.L_x_138:
[----:B------:R-:W-:Y:S05]  /*75b0*/  BSYNC B0 ;  /* 0x0000000000007941 */ /* 0x000fea0003800000 */
.L_x_137:
[----:B------:R2:W3:Y:S01]  /*75c0*/  @P0 LDS.128 R24, [R79+UR57+0x400] ;  /* 0x000400394f180984 */ /* 0x0004e20008000c00 */
[----:B------:R-:W-:Y:S01]  /*75d0*/  UIADD3 UR4, UPT, UPT, UR57, 0x248, URZ ;  /* 0x0000024839047890 */ /* 0x000fe2000fffe0ff */
[----:B------:R-:W-:Y:S02]  /*75e0*/  LOP3.LUT R84, R84, 0x1, RZ, 0x3c, !PT ;  /* 0x0000000154547812 */ /* 0x000fe400078e3cff */
[----:B------:R2:W1:Y:S01]  /*75f0*/  @P0 LDS.128 R16, [R78+0x10] ;  /* 0x000010004e100984 */ /* 0x0004620000000c00 */
[----:B------:R-:W-:Y:S01]  /*7600*/  UPRMT UR4, UR54, 0x654, UR4 ;  /* 0x0000065436047896 */ /* 0x000fe20008000004 */
[----:B------:R-:W-:Y:S01]  /*7610*/  @!PT LDS RZ, [RZ] ;  /* 0x00000000fffff984 */ /* 0x000fe20000000800 */
[----:B------:R-:W-:Y:S01]  /*7620*/  @!PT LDS RZ, [RZ] ;  /* 0x00000000fffff984 */ /* 0x000fe20000000800 */
[----:B------:R-:W-:Y:S01]  /*7630*/  @!PT LDS RZ, [RZ] ;  /* 0x00000000fffff984 */ /* 0x000fe20000000800 */
[----:B------:R-:W-:Y:S01]  /*7640*/  @!PT LDS RZ, [RZ] ;  /* 0x00000000fffff984 */ /* 0x000fe20000000800 */
[----:B------:R5:W-:Y:S06]  /*7650*/  MEMBAR.ALL.CTA ;  /* 0x0000000000007992 */ /* 0x000bec0000008000 */
[----:B-----5:R-:W5:Y:S02]  /*7660*/  FENCE.VIEW.ASYNC.S ;  /* 0x00000000000073c6 */ /* 0x020f640000000000 */
[----:B-----5:R-:W-:Y:S03]  /*7670*/  SYNCS.ARRIVE.TRANS64.RED.A1T0 RZ, [UR4], RZ ;  /* 0x000000ffffff79a7 */ /* 0x020fe60008100404 */
.L_x_136:
[----:B------:R-:W-:Y:S05]  /*7680*/  BSYNC B1 ;  /* 0x0000000000017941 */ /* 0x000fea0003800000 */
.L_x_135:
[----:B-1----:R-:W-:Y:S04]  /*7690*/  SHF.R.U32.HI R0, RZ, 0x15, R2 ;  /* 0x00000015ff007819 */ /* 0x002fe80000011602 */
[----:B------:R-:W-:Y:S01]  /*76a0*/  LOP3.LUT P0, RZ, R0, 0x3, R81, 0x48, !PT ;  /* 0x0000000300ff7812 */ /* 0x000fe20007804851 */
[----:B------:R-:W-:Y:S01]  /*76b0*/  @!UPT UIADD3 URZ, UPT, UPT, URZ, URZ, URZ ;  /* 0x000000fffffff290 */ /* 0x000fe2000fffe0ff */
[----:B------:R-:W-:Y:S11]  /*76c0*/  @P3 BRA `(.L_x_140) ;  /* 0x0000000000083947 */ /* 0x000ff60003800000 */
[----:B------:R-:W1:Y:S02]  /*76d0*/  SYNCS.PHASECHK.TRANS64.TRYWAIT P1, [R82+URZ+0x280], R4 ;  /* 0x00028004520075a7 */ /* 0x000e6400080211ff */
[----:B-1----:R-:W-:Y:S05]  /*76e0*/  @!P1 BRA `(.L_x_141) ;  /* 0x0000002000649947 */ /* 0x002fea0003800000 */
.L_x_140:
[----:B------:R-:W-:Y:S05]  /*76f0*/  @!P0 BRA `(.L_x_142) ;  /* 0x0000000000408947 */ /* 0x000fea0003800000 */
[----:B------:R-:W1:Y:S01]  /*7700*/  LDCU.64 UR8, c[0x4][0x70] ;  /* 0x01000e00ff0877ac */ /* 0x000e620008000a00 */
[----:B------:R-:W-:Y:S01]  /*7710*/  MOV R15, 0x0 ;  /* 0x00000000000f7802 */ /* 0x000fe20000000f00 */
[----:B------:R-:W-:Y:S02]  /*7720*/  HFMA2 R12, -RZ, RZ, 0, 5.9604644775390625e-08 ;  /* 0x00000001ff0c7431 */ /* 0x000fe400000001ff */
[----:B------:R-:W-:Y:S02]  /*7730*/  IMAD.MOV.U32 R8, RZ, RZ, 0x192 ;  /* 0x00000192ff087424 */ /* 0x000fe400078e00ff */
[----:B------:R-:W-:Y:S01]  /*7740*/  IMAD.MOV.U32 R13, RZ, RZ, RZ ;  /* 0x000000ffff0d7224 */ /* 0x000fe200078e00ff */
[----:B------:R-:W5:Y:S01]  /*7750*/  LDCU.64 UR6, c[0x4][0x78] ;  /* 0x01000f00ff0677ac */ /* 0x000f620008000a00 */
[----:B------:R-:W2:Y:S01]  /*7760*/  LDC.64 R14, c[0x4][R15] ;  /* 0x010000000f0e7b82 */ /* 0x000ea20000000a00 */
[----:B------:R-:W3:Y:S01]  /*7770*/  LDCU.64 UR4, c[0x4][0x10] ;  /* 0x01000200ff0477ac */ /* 0x000ee20008000a00 */
[----:B-1----:R-:W-:Y:S01]  /*7780*/  MOV R5, UR9 ;  /* 0x0000000900057c02 */ /* 0x002fe20008000f00 */
[----:B------:R-:W-:Y:S01]  /*7790*/  IMAD.U32 R4, RZ, RZ, UR8 ;  /* 0x00000008ff047e24 */ /* 0x000fe2000f8e00ff */
[----:B-----5:R-:W-:Y:S01]  /*77a0*/  MOV R7, UR7 ;  /* 0x0000000700077c02 */ /* 0x020fe20008000f00 */
[----:B------:R-:W-:Y:S01]  /*77b0*/  IMAD.U32 R6, RZ, RZ, UR6 ;  /* 0x00000006ff067e24 */ /* 0x000fe2000f8e00ff */
[----:B---3--:R-:W-:Y:S01]  /*77c0*/  MOV R11, UR5 ;  /* 0x00000005000b7c02 */ /* 0x008fe20008000f00 */
[----:B------:R-:W-:Y:S02]  /*77d0*/  IMAD.U32 R10, RZ, RZ, UR4 ;  /* 0x00000004ff0a7e24 */ /* 0x000fe4000f8e00ff */
[----:B------:R-:W-:Y:S07]  /*77e0*/  LEPC R20, `(.L_x_142) ;  /* 0x000000001014794e */ /* 0x000fee0000000000 */
[----:B--2-4-:R-:W-:Y:S05]  /*77f0*/  CALL.ABS.NOINC R14 ;  /* 0x000000000e007343 */ /* 0x014fea0003c00000 */
.L_x_142:
[----:B------:R-:W-:Y:S01]  /*7800*/  LOP3.LUT P0, RZ, R69, 0x60, RZ, 0xc0, !PT ;  /* 0x0000006045ff7812 */ /* 0x000fe2000780c0ff */
[----:B------:R-:W-:Y:S05]  /*7810*/  WARPSYNC.ALL ;  /* 0x0000000000007948 */ /* 0x000fea0003800000 */
[----:B------:R-:W-:Y:S01]  /*7820*/  R2UR UR4, R2 ;  /* 0x00000000020472ca */ /* 0x000fe200000e0000 */
[----:B------:R-:W-:Y:S01]  /*7830*/  BSSY.RECONVERGENT B0, `(.L_x_143) ;  /* 0x000009d000007945 */ /* 0x000fe20003800200 */
[-C--:B---3--:R-:W-:Y:S02]  /*7840*/  F2FP.F16.E4M3.UNPACK_B R2, R24.reuse ;  /* 0x00000018ff02723e */ /* 0x088fe400020006ff */
[-C--:B------:R-:W-:Y:S02]  /*7850*/  F2FP.F16.E4M3.UNPACK_B R4, R25.reuse ;  /* 0x00000019ff04723e */ /* 0x080fe400020006ff */
[----:B------:R-:W-:Y:S01]  /*7860*/  F2FP.F16.E4M3.UNPACK_B R24, R24.H1 ;  /* 0x00000018ff18723e */ /* 0x000fe200030006ff */
[----:B------:R-:W-:Y:S01]  /*7870*/  HADD2.F32 R0, -RZ, R2.H0_H0 ;  /* 0x20000002ff007230 */ /* 0x000fe20000004100 */
[----:B------:R-:W-:Y:S01]  /*7880*/  F2FP.F16.E4M3.UNPACK_B R25, R25.H1 ;  /* 0x00000019ff19723e */ /* 0x000fe200030006ff */
[----:B------:R-:W-:Y:S01]  /*7890*/  HADD2.F32 R41, -RZ, R4.H0_H0 ;  /* 0x20000004ff297230 */ /* 0x000fe20000004100 */
[-C--:B------:R-:W-:Y:S01]  /*78a0*/  F2FP.F16.E4M3.UNPACK_B R46, R26.reuse ;  /* 0x0000001aff2e723e */ /* 0x080fe200020006ff */
[--C-:B------:R-:W-:Y:S01]  /*78b0*/  HADD2.F32 R3, -RZ, R24.reuse.H0_H0 ;  /* 0x20000018ff037230 */ /* 0x100fe20000004100 */
[----:B------:R-:W-:Y:S01]  /*78c0*/  F2FP.F16.E4M3.UNPACK_B R48, R26.H1 ;  /* 0x0000001aff30723e */ /* 0x000fe200030006ff */
[----:B------:R-:W-:Y:S01]  /*78d0*/  HADD2.F32 R40, -RZ, R24.H1_H1 ;  /* 0x30000018ff287230 */ /* 0x000fe20000004100 */
[-C--:B------:R-:W-:Y:S01]  /*78e0*/  F2FP.F16.E4M3.UNPACK_B R50, R27.reuse ;  /* 0x0000001bff32723e */ /* 0x080fe200020006ff */
[----:B------:R-:W-:Y:S01]  /*78f0*/  HADD2.F32 R42, -RZ, R4.H1_H1 ;  /* 0x30000004ff2a7230 */ /* 0x000fe20000004100 */
[----:B------:R-:W-:Y:S01]  /*7900*/  F2FP.F16.E4M3.UNPACK_B R52, R27.H1 ;  /* 0x0000001bff34723e */ /* 0x000fe200030006ff */
[--C-:B------:R-:W-:Y:S01]  /*7910*/  HADD2.F32 R43, -RZ, R25.reuse.H0_H0 ;  /* 0x20000019ff2b7230 */ /* 0x100fe20000004100 */
[-C--:B------:R-:W-:Y:S01]  /*7920*/  F2FP.F16.E4M3.UNPACK_B R54, R16.reuse ;  /* 0x00000010ff36723e */ /* 0x080fe200020006ff */
[----:B------:R-:W-:Y:S01]  /*7930*/  HADD2.F32 R44, -RZ, R25.H1_H1 ;  /* 0x30000019ff2c7230 */ /* 0x000fe20000004100 */
[----:B------:R-:W-:Y:S01]  /*7940*/  F2FP.F16.E4M3.UNPACK_B R56, R16.H1 ;  /* 0x00000010ff38723e */ /* 0x000fe200030006ff */
[----:B------:R-:W-:Y:S01]  /*7950*/  HADD2.F32 R2, -RZ, R2.H1_H1 ;  /* 0x30000002ff027230 */ /* 0x000fe20000004100 */
[-C--:B------:R-:W-:Y:S01]  /*7960*/  F2FP.F16.E4M3.UNPACK_B R58, R17.reuse ;  /* 0x00000011ff3a723e */ /* 0x080fe200020006ff */
[--C-:B------:R-:W-:Y:S01]  /*7970*/  HADD2.F32 R45, -RZ, R46.reuse.H0_H0 ;  /* 0x2000002eff2d7230 */ /* 0x100fe20000004100 */
        /* <DEDUP_REMOVED lines=10> */
[----:B------:R-:W1:Y:S01]  /*7a20*/  LDTM.x32 R4, tmem[UR4] ;  /* 0x00000004000479ee */ /* 0x000e6200082c0000 */
[----:B------:R-:W-:Y:S01]  /*7a30*/  NOP ;  /* 0x0000000000007918 */ /* 0x000fe20000000000 */
[----:B------:R-:W-:Y:S01]  /*7a40*/  IADD3 R82, PT, PT, R82, 0x2a0, RZ ;  /* 0x000002a052527810 */ /* 0x000fe20007ffe0ff */
[--C-:B------:R-:W-:Y:S01]  /*7a50*/  HADD2.F32 R53, -RZ, R54.reuse.H0_H0 ;  /* 0x20000036ff357230 */ /* 0x100fe20000004100 */
[----:B------:R-:W-:Y:S01]  /*7a60*/  IADD3 R36, PT, PT, R36, 0x1, RZ ;  /* 0x0000000124247810 */ /* 0x000fe20007ffe0ff */
[----:B------:R-:W-:Y:S01]  /*7a70*/  HADD2.F32 R54, -RZ, R54.H1_H1 ;  /* 0x30000036ff367230 */ /* 0x000fe20000004100 */
[----:B------:R-:W-:Y:S01]  /*7a80*/  LOP3.LUT R82, R82, 0xfefffff8, RZ, 0xc0, !PT ;  /* 0xfefffff852527812 */ /* 0x000fe200078ec0ff */
[--C-:B------:R-:W-:Y:S02]  /*7a90*/  HADD2.F32 R57, -RZ, R58.reuse.H0_H0 ;  /* 0x2000003aff397230 */ /* 0x100fe40000004100 */
[----:B------:R-:W-:Y:S01]  /*7aa0*/  HADD2.F32 R58, -RZ, R58.H1_H1 ;  /* 0x3000003aff3a7230 */ /* 0x000fe20000004100 */
[----:B-1----:R1:W-:Y:S01]  /*7ab0*/  SYNCS.ARRIVE.TRANS64.RED.A1T0 RZ, [R82+URZ], RZ ;  /* 0x000000ff52ff79a7 */ /* 0x0023e200081004ff */
[--C-:B------:R-:W-:Y:S02]  /*7ac0*/  HADD2.F32 R61, -RZ, R62.reuse.H0_H0 ;  /* 0x2000003eff3d7230 */ /* 0x100fe40000004100 */
[----:B------:R-:W-:Y:S02]  /*7ad0*/  HADD2.F32 R62, -RZ, R62.H1_H1 ;  /* 0x3000003eff3e7230 */ /* 0x000fe40000004100 */
[--C-:B------:R-:W-:Y:S02]  /*7ae0*/  HADD2.F32 R65, -RZ, R66.reuse.H0_H0 ;  /* 0x20000042ff417230 */ /* 0x100fe40000004100 */
[----:B------:R-:W-:Y:S02]  /*7af0*/  HADD2.F32 R66, -RZ, R66.H1_H1 ;  /* 0x30000042ff427230 */ /* 0x000fe40000004100 */
[--C-:B------:R-:W-:Y:S02]  /*7b00*/  HADD2.F32 R51, -RZ, R52.reuse.H0_H0 ;  /* 0x20000034ff337230 */ /* 0x100fe40000004100 */
[----:B------:R-:W-:Y:S02]  /*7b10*/  HADD2.F32 R52, -RZ, R52.H1_H1 ;  /* 0x30000034ff347230 */ /* 0x000fe40000004100 */
[--C-:B------:R-:W-:Y:S02]  /*7b20*/  HADD2.F32 R55, -RZ, R56.reuse.H0_H0 ;  /* 0x20000038ff377230 */ /* 0x100fe40000004100 */
[C---:B----4-:R-:W-:Y:S01]  /*7b30*/  FMUL R4, R38.reuse, R4 ;  /* 0x0000000426047220 */ /* 0x050fe20000400000 */
[C---:B------:R-:W-:Y:S01]  /*7b40*/  FMUL R5, R38.reuse, R5 ;  /* 0x0000000526057220 */ /* 0x040fe20000400000 */
[C---:B------:R-:W-:Y:S01]  /*7b50*/  FMUL R8, R38.reuse, R8 ;  /* 0x0000000826087220 */ /* 0x040fe20000400000 */
[C---:B------:R-:W-:Y:S01]  /*7b60*/  FMUL R9, R38.reuse, R9 ;  /* 0x0000000926097220 */ /* 0x040fe20000400000 */
[C---:B------:R-:W-:Y:S01]  /*7b70*/  FFMA R4, R39.reuse, R0, R4 ;  /* 0x0000000027047223 */ /* 0x040fe20000000004 */
[C---:B------:R-:W-:Y:S01]  /*7b80*/  FFMA R5, R39.reuse, R2, R5 ;  /* 0x0000000227057223 */ /* 0x040fe20000000005 */
[C---:B------:R-:W-:Y:S01]  /*7b90*/  FMUL R12, R38.reuse, R12 ;  /* 0x0000000c260c7220 */ /* 0x040fe20000400000 */
        /* <DEDUP_REMOVED lines=15> */
[C---:B------:R-:W-:Y:S01]  /*7c90*/  FFMA R6, R39.reuse, R3, R6 ;  /* 0x0000000327067223 */ /* 0x040fe20000000006 */
[C---:B------:R-:W-:Y:S01]  /*7ca0*/  FFMA R7, R39.reuse, R40, R7 ;  /* 0x0000002827077223 */ /* 0x040fe20000000007 */
[C---:B------:R-:W-:Y:S01]  /*7cb0*/  FFMA R8, R39.reuse, R41, R8 ;  /* 0x0000002927087223 */ /* 0x040fe20000000008 */
[C---:B------:R-:W-:Y:S01]  /*7cc0*/  FFMA R9, R39.reuse, R42, R9 ;  /* 0x0000002a27097223 */ /* 0x040fe20000000009 */
[C---:B------:R-:W-:Y:S01]  /*7cd0*/  FFMA R10, R39.reuse, R43, R10 ;  /* 0x0000002b270a7223 */ /* 0x040fe2000000000a */
[C---:B------:R-:W-:Y:S01]  /*7ce0*/  FFMA R11, R39.reuse, R44, R11 ;  /* 0x0000002c270b7223 */ /* 0x040fe2000000000b */
[C---:B------:R-:W-:Y:S01]  /*7cf0*/  FFMA R12, R39.reuse, R45, R12 ;  /* 0x0000002d270c7223 */ /* 0x040fe2000000000c */
[----:B------:R-:W-:Y:S01]  /*7d00*/  FFMA R13, R39, R46, R13 ;  /* 0x0000002e270d7223 */ /* 0x000fe2000000000d */
[----:B------:R-:W-:Y:S01]  /*7d10*/  F2FP.SATFINITE.E4M3.F32.PACK_AB_MERGE_C R6, R7, R6, RZ ;  /* 0x000000060706723e */ /* 0x000fe200048070ff */
[C---:B------:R-:W-:Y:S01]  /*7d20*/  FMUL R14, R38.reuse, R14 ;  /* 0x0000000e260e7220 */ /* 0x040fe20000400000 */
[----:B------:R-:W-:Y:S01]  /*7d30*/  F2FP.SATFINITE.E4M3.F32.PACK_AB_MERGE_C R10, R11, R10, RZ ;  /* 0x0000000a0b0a723e */ /* 0x000fe200048070ff */
[C---:B------:R-:W-:Y:S01]  /*7d40*/  FMUL R15, R38.reuse, R15 ;  /* 0x0000000f260f7220 */ /* 0x040fe20000400000 */
[----:B------:R-:W-:Y:S01]  /*7d50*/  F2FP.SATFINITE.E4M3.F32.PACK_AB_MERGE_C R4, R5, R4, R6 ;  /* 0x000000040504723e */ /* 0x000fe20004807006 */
[----:B------:R-:W-:Y:S01]  /*7d60*/  FFMA R14, R39, R47, R14 ;  /* 0x0000002f270e7223 */ /* 0x000fe2000000000e */
[----:B------:R-:W-:Y:S01]  /*7d70*/  F2FP.SATFINITE.E4M3.F32.PACK_AB_MERGE_C R5, R9, R8, R10 ;  /* 0x000000080905723e */ /* 0x000fe2000480700a */
[C---:B------:R-:W-:Y:S01]  /*7d80*/  FFMA R15, R39.reuse, R48, R15 ;  /* 0x00000030270f7223 */ /* 0x040fe2000000000f */
[C---:B------:R-:W-:Y:S01]  /*7d90*/  FFMA R16, R39.reuse, R49, R16 ;  /* 0x0000003127107223 */ /* 0x040fe20000000010 */
[C---:B------:R-:W-:Y:S01]  /*7da0*/  FFMA R17, R39.reuse, R50, R17 ;  /* 0x0000003227117223 */ /* 0x040fe20000000011 */
[C---:B------:R-:W-:Y:S01]  /*7db0*/  FMUL R18, R38.reuse, R18 ;  /* 0x0000001226127220 */ /* 0x040fe20000400000 */
[C---:B------:R-:W-:Y:S01]  /*7dc0*/  FMUL R19, R38.reuse, R19 ;  /* 0x0000001326137220 */ /* 0x040fe20000400000 */
[----:B------:R-:W-:Y:S02]  /*7dd0*/  HADD2.F32 R56, -RZ, R56.H1_H1 ;  /* 0x30000038ff387230 */ /* 0x000fe40000004100 */
[C---:B------:R-:W-:Y:S01]  /*7de0*/  FMUL R22, R38.reuse, R22 ;  /* 0x0000001626167220 */ /* 0x040fe20000400000 */
[C---:B------:R-:W-:Y:S01]  /*7df0*/  FFMA R18, R39.reuse, R51, R18 ;  /* 0x0000003327127223 */ /* 0x040fe20000000012 */
[C---:B------:R-:W-:Y:S01]  /*7e00*/  FFMA R19, R39.reuse, R52, R19 ;  /* 0x0000003427137223 */ /* 0x040fe20000000013 */
[C---:B------:R-:W-:Y:S01]  /*7e10*/  FMUL R23, R38.reuse, R23 ;  /* 0x0000001726177220 */ /* 0x040fe20000400000 */
[C---:B------:R-:W-:Y:S01]  /*7e20*/  FFMA R20, R39.reuse, R53, R20 ;  /* 0x0000003527147223 */ /* 0x040fe20000000014 */
[C---:B------:R-:W-:Y:S01]  /*7e30*/  FFMA R21, R39.reuse, R54, R21 ;  /* 0x0000003627157223 */ /* 0x040fe20000000015 */
[--C-:B------:R-:W-:Y:S02]  /*7e40*/  HADD2.F32 R59, -RZ, R60.reuse.H0_H0 ;  /* 0x2000003cff3b7230 */ /* 0x100fe40000004100 */
[C---:B------:R-:W-:Y:S01]  /*7e50*/  FFMA R22, R39.reuse, R55, R22 ;  /* 0x0000003727167223 */ /* 0x040fe20000000016 */
[----:B------:R-:W-:Y:S02]  /*7e60*/  HADD2.F32 R60, -RZ, R60.H1_H1 ;  /* 0x3000003cff3c7230 */ /* 0x000fe40000004100 */
[C---:B------:R-:W-:Y:S01]  /*7e70*/  FMUL R3, R38.reuse, R26 ;  /* 0x0000001a26037220 */ /* 0x040fe20000400000 */
        /* <DEDUP_REMOVED lines=16> */
[----:B------:R-:W-:Y:S01]  /*7f80*/  FFMA R31, R39, R64, R31 ;  /* 0x00000040271f7223 */ /* 0x000fe2000000001f */
[----:B------:R-:W-:Y:S01]  /*7f90*/  FMUL R35, R38, R35 ;  /* 0x0000002326237220 */ /* 0x000fe20000400000 */
[----:B------:R-:W-:Y:S01]  /*7fa0*/  F2FP.SATFINITE.E4M3.F32.PACK_AB_MERGE_C R14, R15, R14, RZ ;  /* 0x0000000e0f0e723e */ /* 0x000fe200048070ff */
[----:B------:R-:W-:Y:S01]  /*7fb0*/  FFMA R28, R39, R65, R28 ;  /* 0x00000041271c7223 */ /* 0x000fe2000000001c */
[----:B------:R-:W-:Y:S01]  /*7fc0*/  F2FP.SATFINITE.E4M3.F32.PACK_AB_MERGE_C R7, R19, R18, RZ ;  /* 0x000000121307723e */ /* 0x000fe200048070ff */
[C---:B------:R-:W-:Y:S01]  /*7fd0*/  FFMA R29, R39.reuse, R66, R29 ;  /* 0x00000042271d7223 */ /* 0x040fe2000000001d */
[----:B------:R-:W-:Y:S01]  /*7fe0*/  FFMA R30, R39, R67, R30 ;  /* 0x00000043271e7223 */ /* 0x000fe2000000001e */
[----:B------:R-:W-:Y:S01]  /*7ff0*/  F2FP.SATFINITE.E4M3.F32.PACK_AB_MERGE_C R22, R23, R22, RZ ;  /* 0x000000161716723e */ /* 0x000fe200048070ff */
[----:B------:R-:W-:Y:S01]  /*8000*/  FFMA R35, R39, R68, R35 ;  /* 0x0000004427237223 */ /* 0x000fe20000000023 */
[----:B------:R-:W-:Y:S02]  /*8010*/  F2FP.SATFINITE.E4M3.F32.PACK_AB_MERGE_C R6, R13, R12, R14 ;  /* 0x0000000c0d06723e */ /* 0x000fe4000480700e */
[----:B------:R-:W-:Y:S02]  /*8020*/  F2FP.SATFINITE.E4M3.F32.PACK_AB_MERGE_C R7, R17, R16, R7 ;  /* 0x000000101107723e */ /* 0x000fe40004807007 */
[----:B------:R-:W-:Y:S02]  /*8030*/  F2FP.SATFINITE.E4M3.F32.PACK_AB_MERGE_C R20, R21, R20, R22 ;  /* 0x000000141514723e */ /* 0x000fe40004807016 */
[----:B------:R-:W-:Y:S01]  /*8040*/  F2FP.SATFINITE.E4M3.F32.PACK_AB_MERGE_C R3, R27, R3, RZ ;  /* 0x000000031b03723e */ /* 0x000fe200048070ff */
[----:B------:R1:W-:Y:S01]  /*8050*/  STS.128 [R79+UR57+0x1400], R4 ;  /* 0x001400044f007988 */ /* 0x0003e20008000c39 */
[----:B------:R-:W-:Y:S02]  /*8060*/  F2FP.SATFINITE.E4M3.F32.PACK_AB_MERGE_C R22, R31, R26, RZ ;  /* 0x0000001a1f16723e */ /* 0x000fe400048070ff */
[----:B------:R-:W-:Y:S02]  /*8070*/  F2FP.SATFINITE.E4M3.F32.PACK_AB_MERGE_C R23, R35, R30, RZ ;  /* 0x0000001e2317723e */ /* 0x000fe400048070ff */
[----:B------:R-:W-:Y:S02]  /*8080*/  F2FP.SATFINITE.E4M3.F32.PACK_AB_MERGE_C R21, R2, R0, R3 ;  /* 0x000000000215723e */ /* 0x000fe40004807003 */
[----:B------:R-:W-:Y:S02]  /*8090*/  F2FP.SATFINITE.E4M3.F32.PACK_AB_MERGE_C R22, R25, R24, R22 ;  /* 0x000000181916723e */ /* 0x000fe40004807016 */
[----:B------:R-:W-:Y:S05]  /*80a0*/  F2FP.SATFINITE.E4M3.F32.PACK_AB_MERGE_C R23, R29, R28, R23 ;  /* 0x0000001c1d17723e */ /* 0x000fea0004807017 */
[----:B------:R1:W-:Y:S01]  /*80b0*/  STS.128 [R78+0x1010], R20 ;  /* 0x001010144e007388 */ /* 0x0003e20000000c00 */
[----:B------:R-:W-:Y:S01]  /*80c0*/  @!PT LDS RZ, [RZ] ;  /* 0x00000000fffff984 */ /* 0x000fe20000000800 */
[----:B------:R-:W-:Y:S01]  /*80d0*/  @!PT LDS RZ, [RZ] ;  /* 0x00000000fffff984 */ /* 0x000fe20000000800 */
[----:B------:R-:W-:Y:S01]  /*80e0*/  @!PT LDS RZ, [RZ] ;  /* 0x00000000fffff984 */ /* 0x000fe20000000800 */
[----:B------:R-:W-:Y:S01]  /*80f0*/  @!PT LDS RZ, [RZ] ;  /* 0x00000000fffff984 */ /* 0x000fe20000000800 */
[----:B------:R3:W-:Y:S07]  /*8100*/  MEMBAR.ALL.CTA ;  /* 0x0000000000007992 */ /* 0x0007ee0000008000 */
[----:B---3--:R-:W3:Y:S02]  /*8110*/  FENCE.VIEW.ASYNC.S ;  /* 0x00000000000073c6 */ /* 0x008ee40000000000 */
[----:B---3--:R-:W-:Y:S06]  /*8120*/  BAR.SYNC.DEFER_BLOCKING 0x1, 0x80 ;  /* 0x0042000000007b1d */ /* 0x008fec0000010000 */
[----:B------:R-:W-:Y:S05]  /*8130*/  @P0 BRA `(.L_x_144) ;  /* 0x0000000000300947 */ /* 0x000fea0003800000 */
[----:B------:R-:W-:Y:S02]  /*8140*/  UIADD3 UR10, UPT, UPT, UR57, 0x1400, URZ ;  /* 0x00001400390a7890 */ /* 0x000fe4000fffe0ff */
[----:B------:R-:W-:Y:S02]  /*8150*/  UIADD3 UR8, UP0, UPT, UR62, 0x680, URZ ;  /* 0x000006803e087890 */ /* 0x000fe4000ff1e0ff */
[----:B------:R-:W-:Y:S02]  /*8160*/  USHF.L.U32 UR5, UR51, 0x6, URZ ;  /* 0x0000000633057899 */ /* 0x000fe400080006ff */
[----:B------:R-:W-:Y:S01]  /*8170*/  MOV R87, UR10 ;  /* 0x0000000a00577c02 */ /* 0x000fe20008000f00 */
[----:B------:R-:W-:Y:S02]  /*8180*/  USHF.L.U32 UR6, UR50, 0x6, URZ ;  /* 0x0000000632067899 */ /* 0x000fe400080006ff */
[----:B------:R-:W-:Y:S01]  /*8190*/  UIADD3.X UR9, UPT, UPT, URZ, UR63, URZ, UP0, !UPT ;  /* 0x0000003fff097290 */ /* 0x000fe200087fe4ff */
[----:B------:R-:W-:Y:S01]  /*81a0*/  R2UR UR4, R87 ;  /* 0x00000000570472ca */ /* 0x000fe200000e0000 */
[----:B------:R-:W-:Y:S11]  /*81b0*/  UMOV UR7, UR36 ;  /* 0x0000002400077c82 */ /* 0x000ff60008000000 */
[----:B------:R-:W-:Y:S01]  /*81c0*/  @!UPT UIADD3 URZ, UPT, UPT, URZ, URZ, URZ ;  /* 0x000000fffffff290 */ /* 0x000fe2000fffe0ff */
[----:B------:R3:W-:Y:S01]  /*81d0*/  UTMASTG.3D [UR4], [UR8] ;  /* 0x00000004080073b5 */ /* 0x0007e20008010000 */
[----:B------:R0:W-:Y:S01]  /*81e0*/  UTMACMDFLUSH ;  /* 0x00000000000079b7 */ /* 0x0001e20000000000 */
[----:B---3--:R-:W-:Y:S04]  /*81f0*/  DEPBAR.LE SB0, 0x0 ;  /* 0x000080000000791a */ /* 0x008fe80000000000 */
.L_x_144:
[----:B------:R-:W-:Y:S05]  /*8200*/  BSYNC.RECONVERGENT B0 ;  /* 0x0000000000007941 */ /* 0x000fea0003800200 */
.L_x_143:
[----:B------:R-:W-:Y:S01]  /*8210*/  BAR.SYNC.DEFER_BLOCKING 0x1, 0x80 ;  /* 0x0042000000007b1d */ /* 0x000fe20000010000 */
[----:B------:R-:W-:Y:S01]  /*8220*/  ISETP.NE.AND P0, PT, R83, 0x2, PT ;  /* 0x000000025300780c */ /* 0x000fe20003f05270 */
[----:B------:R-:W-:Y:S01]  /*8230*/  UISETP.NE.AND UP0, UPT, UR61, URZ, UPT ;  /* 0x000000ff3d00728c */ /* 0x000fe2000bf05270 */
[----:B------:R-:W-:Y:S01]  /*8240*/  ISETP.NE.AND P1, PT, R36, 0x4, PT ;  /* 0x000000042400780c */ /* 0x000fe20003f25270 */
[----:B------:R-:W-:Y:S01]  /*8250*/  UIADD3 UR51, UPT, UPT, UR42, UR48, URZ ;  /* 0x000000302a337290 */ /* 0x000fe2000fffe0ff */
[----:B------:R-:W-:Y:S01]  /*8260*/  SEL R2, RZ, 0x1, P0 ;  /* 0x00000001ff027807 */ /* 0x000fe20000000000 */
[----:B------:R-:W-:Y:S01]  /*8270*/  UIADD3 UR50, UPT, UPT, UR43, UR49, URZ ;  /* 0x000000312b327290 */ /* 0x000fe2000fffe0ff */
[----:B------:R-:W-:Y:S02]  /*8280*/  SEL R0, RZ, 0x1, P1 ;  /* 0x00000001ff007807 */ /* 0x000fe40000800000 */
[----:B------:R-:W-:Y:S02]  /*8290*/  LOP3.LUT R85, R85, R2, RZ, 0x3c, !PT ;  /* 0x0000000255557212 */ /* 0x000fe400078e3cff */
[----:B------:R-:W-:Y:S02]  /*82a0*/  LOP3.LUT R86, R86, R0, RZ, 0x3c, !PT ;  /* 0x0000000056567212 */ /* 0x000fe400078e3cff */
[----:B------:R-:W-:Y:S02]  /*82b0*/  SEL R83, R83, RZ, P0 ;  /* 0x000000ff53537207 */ /* 0x000fe40000000000 */
[----:B------:R-:W-:Y:S01]  /*82c0*/  SEL R36, R36, RZ, P1 ;  /* 0x000000ff24247207 */ /* 0x000fe20000800000 */
[----:B------:R-:W-:Y:S01]  /*82d0*/  UMOV UR36, UR60 ;  /* 0x0000003c00247c82 */ /* 0x000fe20008000000 */
[----:B------:R-:W-:Y:S05]  /*82e0*/  BRA.U UP0, `(.L_x_145) ;  /* 0xffffffe500747547 */ /* 0x000fea000b83ffff */
[----:B------:R-:W-:Y:S05]  /*82f0*/  EXIT ;  /* 0x000000000000794d */ /* 0x000fea0003800000 */
.L_x_25:
[----:B-1----:R1:W2:Y:S02]  /*8300*/  SYNCS.PHASECHK.TRANS64.TRYWAIT P0, [R0+URZ+0x2d0], R2 ;  /* 0x0002d002000075a7 */ /* 0x0022a400080011ff */
[----:B--2---:R-:W-:Y:S05]  /*8310*/  @!P0 NANOSLEEP.SYNCS 0x989680 ;  /* 0x009896800000895d */ /* 0x004fea0003900000 */
[----:B------:R-:W2:Y:S02]  /*8320*/  @!P0 SYNCS.PHASECHK.TRANS64 P0, [R0+URZ+0x2d0], R2 ;  /* 0x0002d002000085a7 */ /* 0x000ea400080010ff */
[----:B--2---:R-:W-:Y:S05]  /*8330*/  @!P0 BRA `(.L_x_25) ;  /* 0xfffffffc00f08947 */ /* 0x004fea000383ffff */
[----:B------:R-:W-:Y:S05]  /*8340*/  BRA `(.L_x_146) ;  /* 0xffffff9c00347947 */ /* 0x000fea000383ffff */
.L_x_28:
[----:B-1----:R-:W-:-:S07]  /*8350*/  MOV R0, UR33 ;  /* 0x0000002100007c02 */ /* 0x002fce0008000f00 */
.L_x_147:
[----:B-1----:R1:W2:Y:S02]  /*8360*/  SYNCS.PHASECHK.TRANS64.TRYWAIT P0, [R0+URZ+0x120], R3 ;  /* 0x00012003000075a7 */ /* 0x0022a400080011ff */
[----:B--2---:R-:W-:Y:S05]  /*8370*/  @!P0 NANOSLEEP.SYNCS 0x989680 ;  /* 0x009896800000895d */ /* 0x004fea0003900000 */
[----:B------:R-:W2:Y:S02]  /*8380*/  @!P0 SYNCS.PHASECHK.TRANS64 P0, [R0+URZ+0x120], R3 ;  /* 0x00012003000085a7 */ /* 0x000ea400080010ff */
[----:B--2---:R-:W-:Y:S05]  /*8390*/  @!P0 BRA `(.L_x_147) ;  /* 0xfffffffc00f08947 */ /* 0x004fea000383ffff */
[----:B------:R-:W-:Y:S05]  /*83a0*/  BRA `(.L_x_27) ;  /* 0xffffff9c00847947 */ /* 0x000fea000383ffff */
.L_x_35:
[----:B-1----:R-:W-:-:S07]  /*83b0*/  MOV R0, UR33 ;  /* 0x0000002100007c02 */ /* 0x002fce0008000f00 */
.L_x_148:
[----:B-1----:R1:W2:Y:S02]  /*83c0*/  SYNCS.PHASECHK.TRANS64.TRYWAIT P0, [R0+URZ+0x120], R3 ;  /* 0x00012003000075a7 */ /* 0x0022a400080011ff */
[----:B--2---:R-:W-:Y:S05]  /*83d0*/  @!P0 NANOSLEEP.SYNCS 0x989680 ;  /* 0x009896800000895d */ /* 0x004fea0003900000 */
[----:B------:R-:W2:Y:S02]  /*83e0*/  @!P0 SYNCS.PHASECHK.TRANS64 P0, [R0+URZ+0x120], R3 ;  /* 0x00012003000085a7 */ /* 0x000ea400080010ff */
[----:B--2---:R-:W-:Y:S05]  /*83f0*/  @!P0 BRA `(.L_x_148) ;  /* 0xfffffffc00f08947 */ /* 0x004fea000383ffff */
[----:B------:R-:W-:Y:S05]  /*8400*/  BRA `(.L_x_34) ;  /* 0xffffffa000487947 */ /* 0x000fea000383ffff */
.L_x_40:
[----:B-1----:R1:W2:Y:S02]  /*8410*/  SYNCS.PHASECHK.TRANS64.TRYWAIT P0, [R3+URZ+0x260], R0 ;  /* 0x00026000030075a7 */ /* 0x0022a400080011ff */
[----:B--2---:R-:W-:Y:S05]  /*8420*/  @!P0 NANOSLEEP.SYNCS 0x989680 ;  /* 0x009896800000895d */ /* 0x004fea0003900000 */
[----:B------:R-:W2:Y:S02]  /*8430*/  @!P0 SYNCS.PHASECHK.TRANS64 P0, [R3+URZ+0x260], R0 ;  /* 0x00026000030085a7 */ /* 0x000ea400080010ff */
[----:B--2---:R-:W-:Y:S05]  /*8440*/  @!P0 BRA `(.L_x_40) ;  /* 0xfffffffc00f08947 */ /* 0x004fea000383ffff */
[----:B------:R-:W-:Y:S05]  /*8450*/  BRA `(.L_x_149) ;  /* 0xffffffa000e47947 */ /* 0x000fea000383ffff */
.L_x_44:
[----:B------:R-:W-:-:S07]  /*8460*/  MOV R0, UR4 ;  /* 0x0000000400007c02 */ /* 0x000fce0008000f00 */
.L_x_150:
[----:B-1----:R1:W2:Y:S02]  /*8470*/  SYNCS.PHASECHK.TRANS64.TRYWAIT P0, [R0+URZ], R2 ;  /* 0x00000002000075a7 */ /* 0x0022a400080011ff */
[----:B--2---:R-:W-:Y:S05]  /*8480*/  @!P0 NANOSLEEP.SYNCS 0x989680 ;  /* 0x009896800000895d */ /* 0x004fea0003900000 */
[----:B------:R-:W2:Y:S02]  /*8490*/  @!P0 SYNCS.PHASECHK.TRANS64 P0, [R0+URZ], R2 ;  /* 0x00000002000085a7 */ /* 0x000ea400080010ff */
[----:B--2---:R-:W-:Y:S05]  /*84a0*/  @!P0 BRA `(.L_x_150) ;  /* 0xfffffffc00f08947 */ /* 0x004fea000383ffff */
[----:B------:R-:W-:Y:S05]  /*84b0*/  BRA `(.L_x_151) ;  /* 0xffffffa800687947 */ /* 0x000fea000383ffff */
.L_x_45:
[----:B------:R-:W-:-:S07]  /*84c0*/  MOV R0, UR4 ;  /* 0x0000000400007c02 */ /* 0x000fce0008000f00 */
.L_x_152:
[----:B-1----:R1:W2:Y:S02]  /*84d0*/  SYNCS.PHASECHK.TRANS64.TRYWAIT P0, [R0+URZ], R3 ;  /* 0x00000003000075a7 */ /* 0x0022a400080011ff */
[----:B--2---:R-:W-:Y:S05]  /*84e0*/  @!P0 NANOSLEEP.SYNCS 0x989680 ;  /* 0x009896800000895d */ /* 0x004fea0003900000 */
[----:B------:R-:W2:Y:S02]  /*84f0*/  @!P0 SYNCS.PHASECHK.TRANS64 P0, [R0+URZ], R3 ;  /* 0x00000003000085a7 */ /* 0x000ea400080010ff */
[----:B--2---:R-:W-:Y:S05]  /*8500*/  @!P0 BRA `(.L_x_152) ;  /* 0xfffffffc00f08947 */ /* 0x004fea000383ffff */
[----:B------:R-:W-:Y:S05]  /*8510*/  BRA `(.L_x_153) ;  /* 0xffffffa800747947 */ /* 0x000fea000383ffff */
.L_x_46:
[----:B------:R-:W-:-:S07]  /*8520*/  MOV R0, UR4 ;  /* 0x0000000400007c02 */ /* 0x000fce0008000f00 */
.L_x_154:
[----:B-1----:R1:W2:Y:S02]  /*8530*/  SYNCS.PHASECHK.TRANS64.TRYWAIT P0, [R0+URZ], R3 ;  /* 0x00000003000075a7 */ /* 0x0022a400080011ff */
[----:B--2---:R-:W-:Y:S05]  /*8540*/  @!P0 NANOSLEEP.SYNCS 0x989680 ;  /* 0x009896800000895d */ /* 0x004fea0003900000 */
[----:B------:R-:W2:Y:S02]  /*8550*/  @!P0 SYNCS.PHASECHK.TRANS64 P0, [R0+URZ], R3 ;  /* 0x00000003000085a7 */ /* 0x000ea400080010ff */
[----:B--2---:R-:W-:Y:S05]  /*8560*/  @!P0 BRA `(.L_x_154) ;  /* 0xfffffffc00f08947 */ /* 0x004fea000383ffff */
[----:B------:R-:W-:Y:S05]  /*8570*/  BRA `(.L_x_155) ;  /* 0xffffffa800807947 */ /* 0x000fea000383ffff */
.L_x_47:
[----:B------:R-:W-:-:S07]  /*8580*/  MOV R0, UR4 ;  /* 0x0000000400007c02 */ /* 0x000fce0008000f00 */
.L_x_156:
[----:B-1----:R1:W2:Y:S02]  /*8590*/  SYNCS.PHASECHK.TRANS64.TRYWAIT P0, [R0+URZ], R3 ;  /* 0x00000003000075a7 */ /* 0x0022a400080011ff */
[----:B--2---:R-:W-:Y:S05]  /*85a0*/  @!P0 NANOSLEEP.SYNCS 0x989680 ;  /* 0x009896800000895d */ /* 0x004fea0003900000 */
[----:B------:R-:W2:Y:S02]  /*85b0*/  @!P0 SYNCS.PHASECHK.TRANS64 P0, [R0+URZ], R3 ;  /* 0x00000003000085a7 */ /* 0x000ea400080010ff */
[----:B--2---:R-:W-:Y:S05]  /*85c0*/  @!P0 BRA `(.L_x_156) ;  /* 0xfffffffc00f08947 */ /* 0x004fea000383ffff */
[----:B------:R-:W-:Y:S05]  /*85d0*/  BRA `(.L_x_157) ;  /* 0xffffffa8008c7947 */ /* 0x000fea000383ffff */
.L_x_48:
[----:B------:R-:W-:-:S07]  /*85e0*/  MOV R0, UR4 ;  /* 0x0000000400007c02 */ /* 0x000fce0008000f00 */
.L_x_158:
[----:B-1----:R1:W2:Y:S02]  /*85f0*/  SYNCS.PHASECHK.TRANS64.TRYWAIT P0, [R0+URZ], R3 ;  /* 0x00000003000075a7 */ /* 0x0022a400080011ff */
[----:B--2---:R-:W-:Y:S05]  /*8600*/  @!P0 NANOSLEEP.SYNCS 0x989680 ;  /* 0x009896800000895d */ /* 0x004fea0003900000 */
[----:B------:R-:W2:Y:S02]  /*8610*/  @!P0 SYNCS.PHASECHK.TRANS64 P0, [R0+URZ], R3 ;  /* 0x00000003000085a7 */ /* 0x000ea400080010ff */
[----:B--2---:R-:W-:Y:S05]  /*8620*/  @!P0 BRA `(.L_x_158) ;  /* 0xfffffffc00f08947 */ /* 0x004fea000383ffff */
[----:B------:R-:W-:Y:S05]  /*8630*/  BRA `(.L_x_159) ;  /* 0xffffffa800987947 */ /* 0x000fea000383ffff */
.L_x_49:
[----:B------:R-:W-:-:S07]  /*8640*/  MOV R0, UR4 ;  /* 0x0000000400007c02 */ /* 0x000fce0008000f00 */
.L_x_160:
[----:B-1----:R1:W2:Y:S02]  /*8650*/  SYNCS.PHASECHK.TRANS64.TRYWAIT P0, [R0+URZ], R3 ;  /* 0x00000003000075a7 */ /* 0x0022a400080011ff */
[----:B--2---:R-:W-:Y:S05]  /*8660*/  @!P0 NANOSLEEP.SYNCS 0x989680 ;  /* 0x009896800000895d */ /* 0x004fea0003900000 */
[----:B------:R-:W2:Y:S02]  /*8670*/  @!P0 SYNCS.PHASECHK.TRANS64 P0, [R0+URZ], R3 ;  /* 0x00000003000085a7 */ /* 0x000ea400080010ff */
[----:B--2---:R-:W-:Y:S05]  /*8680*/  @!P0 BRA `(.L_x_160) ;  /* 0xfffffffc00f08947 */ /* 0x004fea000383ffff */
[----:B------:R-:W-:Y:S05]  /*8690*/  BRA `(.L_x_161) ;  /* 0xffffffa800a47947 */ /* 0x000fea000383ffff */
.L_x_50:
[----:B------:R-:W-:-:S07]  /*86a0*/  MOV R0, UR4 ;  /* 0x0000000400007c02 */ /* 0x000fce0008000f00 */
.L_x_162:
[----:B-1----:R1:W2:Y:S02]  /*86b0*/  SYNCS.PHASECHK.TRANS64.TRYWAIT P0, [R0+URZ], R3 ;  /* 0x00000003000075a7 */ /* 0x0022a400080011ff */
[----:B--2---:R-:W-:Y:S05]  /*86c0*/  @!P0 NANOSLEEP.SYNCS 0x989680 ;  /* 0x009896800000895d */ /* 0x004fea0003900000 */
[----:B------:R-:W2:Y:S02]  /*86d0*/  @!P0 SYNCS.PHASECHK.TRANS64 P0, [R0+URZ], R3 ;  /* 0x00000003000085a7 */ /* 0x000ea400080010ff */
[----:B--2---:R-:W-:Y:S05]  /*86e0*/  @!P0 BRA `(.L_x_162) ;  /* 0xfffffffc00f08947 */ /* 0x004fea000383ffff */
[----:B------:R-:W-:Y:S05]  /*86f0*/  BRA `(.L_x_163) ;  /* 0xffffffa800b07947 */ /* 0x000fea000383ffff */
.L_x_51:
[----:B------:R-:W-:-:S07]  /*8700*/  MOV R0, UR4 ;  /* 0x0000000400007c02 */ /* 0x000fce0008000f00 */
.L_x_164:
[----:B-1----:R1:W2:Y:S02]  /*8710*/  SYNCS.PHASECHK.TRANS64.TRYWAIT P0, [R0+URZ], R3 ;  /* 0x00000003000075a7 */ /* 0x0022a400080011ff */
[----:B--2---:R-:W-:Y:S05]  /*8720*/  @!P0 NANOSLEEP.SYNCS 0x989680 ;  /* 0x009896800000895d */ /* 0x004fea0003900000 */
[----:B------:R-:W2:Y:S02]  /*8730*/  @!P0 SYNCS.PHASECHK.TRANS64 P0, [R0+URZ], R3 ;  /* 0x00000003000085a7 */ /* 0x000ea400080010ff */
[----:B--2---:R-:W-:Y:S05]  /*8740*/  @!P0 BRA `(.L_x_164) ;  /* 0xfffffffc00f08947 */ /* 0x004fea000383ffff */
[----:B------:R-:W-:Y:S05]  /*8750*/  BRA `(.L_x_165) ;  /* 0xffffffa800bc7947 */ /* 0x000fea000383ffff */
.L_x_52:
[----:B------:R-:W-:-:S07]  /*8760*/  MOV R0, UR4 ;  /* 0x0000000400007c02 */ /* 0x000fce0008000f00 */
.L_x_166:
[----:B-1----:R1:W2:Y:S02]  /*8770*/  SYNCS.PHASECHK.TRANS64.TRYWAIT P0, [R0+URZ], R3 ;  /* 0x00000003000075a7 */ /* 0x0022a400080011ff */
[----:B--2---:R-:W-:Y:S05]  /*8780*/  @!P0 NANOSLEEP.SYNCS 0x989680 ;  /* 0x009896800000895d */ /* 0x004fea0003900000 */
[----:B------:R-:W2:Y:S02]  /*8790*/  @!P0 SYNCS.PHASECHK.TRANS64 P0, [R0+URZ], R3 ;  /* 0x00000003000085a7 */ /* 0x000ea400080010ff */
[----:B--2---:R-:W-:Y:S05]  /*87a0*/  @!P0 BRA `(.L_x_166) ;  /* 0xfffffffc00f08947 */ /* 0x004fea000383ffff */
[----:B------:R-:W-:Y:S05]  /*87b0*/  BRA `(.L_x_167) ;  /* 0xffffffa800c87947 */ /* 0x000fea000383ffff */
.L_x_53:
[----:B------:R-:W-:-:S07]  /*87c0*/  MOV R0, UR4 ;  /* 0x0000000400007c02 */ /* 0x000fce0008000f00 */
.L_x_168:
[----:B-1----:R1:W2:Y:S02]  /*87d0*/  SYNCS.PHASECHK.TRANS64.TRYWAIT P0, [R0+URZ], R3 ;  /* 0x00000003000075a7 */ /* 0x0022a400080011ff */
[----:B--2---:R-:W-:Y:S05]  /*87e0*/  @!P0 NANOSLEEP.SYNCS 0x989680 ;  /* 0x009896800000895d */ /* 0x004fea0003900000 */
[----:B------:R-:W2:Y:S02]  /*87f0*/  @!P0 SYNCS.PHASECHK.TRANS64 P0, [R0+URZ], R3 ;  /* 0x00000003000085a7 */ /* 0x000ea400080010ff */
[----:B--2---:R-:W-:Y:S05]  /*8800*/  @!P0 BRA `(.L_x_168) ;  /* 0xfffffffc00f08947 */ /* 0x004fea000383ffff */
[----:B------:R-:W-:Y:S05]  /*8810*/  BRA `(.L_x_169) ;  /* 0xffffffa800d47947 */ /* 0x000fea000383ffff */
.L_x_54:
[----:B------:R-:W-:-:S07]  /*8820*/  MOV R0, UR4 ;  /* 0x0000000400007c02 */ /* 0x000fce0008000f00 */
.L_x_170:
[----:B-1----:R1:W2:Y:S02]  /*8830*/  SYNCS.PHASECHK.TRANS64.TRYWAIT P0, [R0+URZ], R3 ;  /* 0x00000003000075a7 */ /* 0x0022a400080011ff */
[----:B--2---:R-:W-:Y:S05]  /*8840*/  @!P0 NANOSLEEP.SYNCS 0x989680 ;  /* 0x009896800000895d */ /* 0x004fea0003900000 */
[----:B------:R-:W2:Y:S02]  /*8850*/  @!P0 SYNCS.PHASECHK.TRANS64 P0, [R0+URZ], R3 ;  /* 0x00000003000085a7 */ /* 0x000ea400080010ff */
[----:B--2---:R-:W-:Y:S05]  /*8860*/  @!P0 BRA `(.L_x_170) ;  /* 0xfffffffc00f08947 */ /* 0x004fea000383ffff */
[----:B------:R-:W-:Y:S05]  /*8870*/  BRA `(.L_x_171) ;  /* 0xffffffa800e07947 */ /* 0x000fea000383ffff */
.L_x_55:
[----:B------:R-:W-:-:S07]  /*8880*/  MOV R0, UR4 ;  /* 0x0000000400007c02 */ /* 0x000fce0008000f00 */
.L_x_172:
[----:B-1----:R1:W2:Y:S02]  /*8890*/  SYNCS.PHASECHK.TRANS64.TRYWAIT P0, [R0+URZ], R3 ;  /* 0x00000003000075a7 */ /* 0x0022a400080011ff */
[----:B--2---:R-:W-:Y:S05]  /*88a0*/  @!P0 NANOSLEEP.SYNCS 0x989680 ;  /* 0x009896800000895d */ /* 0x004fea0003900000 */
[----:B------:R-:W2:Y:S02]  /*88b0*/  @!P0 SYNCS.PHASECHK.TRANS64 P0, [R0+URZ], R3 ;  /* 0x00000003000085a7 */ /* 0x000ea400080010ff */
[----:B--2---:R-:W-:Y:S05]  /*88c0*/  @!P0 BRA `(.L_x_172) ;  /* 0xfffffffc00f08947 */ /* 0x004fea000383ffff */
[----:B------:R-:W-:Y:S05]  /*88d0*/  BRA `(.L_x_173) ;  /* 0xffffffa800ec7947 */ /* 0x000fea000383ffff */
.L_x_56:
[----:B------:R-:W-:-:S07]  /*88e0*/  MOV R0, UR4 ;  /* 0x0000000400007c02 */ /* 0x000fce0008000f00 */
.L_x_174:
[----:B-1----:R1:W2:Y:S02]  /*88f0*/  SYNCS.PHASECHK.TRANS64.TRYWAIT P0, [R0+URZ], R3 ;  /* 0x00000003000075a7 */ /* 0x0022a400080011ff */
[----:B--2---:R-:W-:Y:S05]  /*8900*/  @!P0 NANOSLEEP.SYNCS 0x989680 ;  /* 0x009896800000895d */ /* 0x004fea0003900000 */
[----:B------:R-:W2:Y:S02]  /*8910*/  @!P0 SYNCS.PHASECHK.TRANS64 P0, [R0+URZ], R3 ;  /* 0x00000003000085a7 */ /* 0x000ea400080010ff */
[----:B--2---:R-:W-:Y:S05]  /*8920*/  @!P0 BRA `(.L_x_174) ;  /* 0xfffffffc00f08947 */ /* 0x004fea000383ffff */
[----:B------:R-:W-:Y:S05]  /*8930*/  BRA `(.L_x_175) ;  /* 0xffffffa800f87947 */ /* 0x000fea000383ffff */
.L_x_57:
[----:B------:R-:W-:-:S07]  /*8940*/  MOV R0, UR4 ;  /* 0x0000000400007c02 */ /* 0x000fce0008000f00 */
.L_x_176:
[----:B-1----:R1:W2:Y:S02]  /*8950*/  SYNCS.PHASECHK.TRANS64.TRYWAIT P0, [R0+URZ], R3 ;  /* 0x00000003000075a7 */ /* 0x0022a400080011ff */
[----:B--2---:R-:W-:Y:S05]  /*8960*/  @!P0 NANOSLEEP.SYNCS 0x989680 ;  /* 0x009896800000895d */ /* 0x004fea0003900000 */
[----:B------:R-:W2:Y:S02]  /*8970*/  @!P0 SYNCS.PHASECHK.TRANS64 P0, [R0+URZ], R3 ;  /* 0x00000003000085a7 */ /* 0x000ea400080010ff */
[----:B--2---:R-:W-:Y:S05]  /*8980*/  @!P0 BRA `(.L_x_176) ;  /* 0xfffffffc00f08947 */ /* 0x004fea000383ffff */
[----:B------:R-:W-:Y:S05]  /*8990*/  BRA `(.L_x_177) ;  /* 0xffffffac00047947 */ /* 0x000fea000383ffff */
.L_x_58:
[----:B------:R-:W-:-:S07]  /*89a0*/  MOV R0, UR4 ;  /* 0x0000000400007c02 */ /* 0x000fce0008000f00 */
.L_x_178:
[----:B-1----:R1:W2:Y:S02]  /*89b0*/  SYNCS.PHASECHK.TRANS64.TRYWAIT P0, [R0+URZ], R3 ;  /* 0x00000003000075a7 */ /* 0x0022a400080011ff */
[----:B--2---:R-:W-:Y:S05]  /*89c0*/  @!P0 NANOSLEEP.SYNCS 0x989680 ;  /* 0x009896800000895d */ /* 0x004fea0003900000 */
[----:B------:R-:W2:Y:S02]  /*89d0*/  @!P0 SYNCS.PHASECHK.TRANS64 P0, [R0+URZ], R3 ;  /* 0x00000003000085a7 */ /* 0x000ea400080010ff */
[----:B--2---:R-:W-:Y:S05]  /*89e0*/  @!P0 BRA `(.L_x_178) ;  /* 0xfffffffc00f08947 */ /* 0x004fea000383ffff */
[----:B------:R-:W-:Y:S05]  /*89f0*/  BRA `(.L_x_179) ;  /* 0xffffffac00107947 */ /* 0x000fea000383ffff */
.L_x_59:
[----:B------:R-:W-:-:S07]  /*8a00*/  MOV R0, UR4 ;  /* 0x0000000400007c02 */ /* 0x000fce0008000f00 */
.L_x_180:
[----:B-1----:R1:W2:Y:S02]  /*8a10*/  SYNCS.PHASECHK.TRANS64.TRYWAIT P0, [R0+URZ], R3 ;  /* 0x00000003000075a7 */ /* 0x0022a400080011ff */
[----:B--2---:R-:W-:Y:S05]  /*8a20*/  @!P0 NANOSLEEP.SYNCS 0x989680 ;  /* 0x009896800000895d */ /* 0x004fea0003900000 */
[----:B------:R-:W2:Y:S02]  /*8a30*/  @!P0 SYNCS.PHASECHK.TRANS64 P0, [R0+URZ], R3 ;  /* 0x00000003000085a7 */ /* 0x000ea400080010ff */
[----:B--2---:R-:W-:Y:S05]  /*8a40*/  @!P0 BRA `(.L_x_180) ;  /* 0xfffffffc00f08947 */ /* 0x004fea000383ffff */
[----:B------:R-:W-:Y:S05]  /*8a50*/  BRA `(.L_x_181) ;  /* 0xffffffac001c7947 */ /* 0x000fea000383ffff */
.L_x_60:
[----:B------:R-:W-:-:S07]  /*8a60*/  MOV R0, UR4 ;  /* 0x0000000400007c02 */ /* 0x000fce0008000f00 */
.L_x_182:
[----:B-1----:R1:W2:Y:S02]  /*8a70*/  SYNCS.PHASECHK.TRANS64.TRYWAIT P0, [R0+URZ], R3 ;  /* 0x00000003000075a7 */ /* 0x0022a400080011ff */
[----:B--2---:R-:W-:Y:S05]  /*8a80*/  @!P0 NANOSLEEP.SYNCS 0x989680 ;  /* 0x009896800000895d */ /* 0x004fea0003900000 */
[----:B------:R-:W2:Y:S02]  /*8a90*/  @!P0 SYNCS.PHASECHK.TRANS64 P0, [R0+URZ], R3 ;  /* 0x00000003000085a7 */ /* 0x000ea400080010ff */
[----:B--2---:R-:W-:Y:S05]  /*8aa0*/  @!P0 BRA `(.L_x_182) ;  /* 0xfffffffc00f08947 */ /* 0x004fea000383ffff */
[----:B------:R-:W-:Y:S05]  /*8ab0*/  BRA `(.L_x_183) ;  /* 0xffffffac00287947 */ /* 0x000fea000383ffff */
.L_x_61:
[----:B------:R-:W-:-:S07]  /*8ac0*/  MOV R0, UR4 ;  /* 0x0000000400007c02 */ /* 0x000fce0008000f00 */
.L_x_184:
[----:B-1----:R1:W2:Y:S02]  /*8ad0*/  SYNCS.PHASECHK.TRANS64.TRYWAIT P0, [R0+URZ], R3 ;  /* 0x00000003000075a7 */ /* 0x0022a400080011ff */
[----:B--2---:R-:W-:Y:S05]  /*8ae0*/  @!P0 NANOSLEEP.SYNCS 0x989680 ;  /* 0x009896800000895d */ /* 0x004fea0003900000 */
[----:B------:R-:W2:Y:S02]  /*8af0*/  @!P0 SYNCS.PHASECHK.TRANS64 P0, [R0+URZ], R3 ;  /* 0x00000003000085a7 */ /* 0x000ea400080010ff */
[----:B--2---:R-:W-:Y:S05]  /*8b00*/  @!P0 BRA `(.L_x_184) ;  /* 0xfffffffc00f08947 */ /* 0x004fea000383ffff */
[----:B------:R-:W-:Y:S05]  /*8b10*/  BRA `(.L_x_185) ;  /* 0xffffffac00347947 */ /* 0x000fea000383ffff */
.L_x_62:
[----:B------:R-:W-:-:S07]  /*8b20*/  MOV R0, UR4 ;  /* 0x0000000400007c02 */ /* 0x000fce0008000f00 */
.L_x_186:
[----:B-1----:R1:W2:Y:S02]  /*8b30*/  SYNCS.PHASECHK.TRANS64.TRYWAIT P0, [R0+URZ], R3 ;  /* 0x00000003000075a7 */ /* 0x0022a400080011ff */
[----:B--2---:R-:W-:Y:S05]  /*8b40*/  @!P0 NANOSLEEP.SYNCS 0x989680 ;  /* 0x009896800000895d */ /* 0x004fea0003900000 */
[----:B------:R-:W2:Y:S02]  /*8b50*/  @!P0 SYNCS.PHASECHK.TRANS64 P0, [R0+URZ], R3 ;  /* 0x00000003000085a7 */ /* 0x000ea400080010ff */
[----:B--2---:R-:W-:Y:S05]  /*8b60*/  @!P0 BRA `(.L_x_186) ;  /* 0xfffffffc00f08947 */ /* 0x004fea000383ffff */
[----:B------:R-:W-:Y:S05]  /*8b70*/  BRA `(.L_x_187) ;  /* 0xffffffac00407947 */ /* 0x000fea000383ffff */
.L_x_63:
[----:B------:R-:W-:-:S07]  /*8b80*/  MOV R0, UR4 ;  /* 0x0000000400007c02 */ /* 0x000fce0008000f00 */
.L_x_188:
[----:B-1----:R1:W2:Y:S02]  /*8b90*/  SYNCS.PHASECHK.TRANS64.TRYWAIT P0, [R0+URZ], R3 ;  /* 0x00000003000075a7 */ /* 0x0022a400080011ff */
[----:B--2---:R-:W-:Y:S05]  /*8ba0*/  @!P0 NANOSLEEP.SYNCS 0x989680 ;  /* 0x009896800000895d */ /* 0x004fea0003900000 */
[----:B------:R-:W2:Y:S02]  /*8bb0*/  @!P0 SYNCS.PHASECHK.TRANS64 P0, [R0+URZ], R3 ;  /* 0x00000003000085a7 */ /* 0x000ea400080010ff */
[----:B--2---:R-:W-:Y:S05]  /*8bc0*/  @!P0 BRA `(.L_x_188) ;  /* 0xfffffffc00f08947 */ /* 0x004fea000383ffff */
[----:B------:R-:W-:Y:S05]  /*8bd0*/  BRA `(.L_x_189) ;  /* 0xffffffac004c7947 */ /* 0x000fea000383ffff */
.L_x_64:
[----:B------:R-:W-:-:S07]  /*8be0*/  MOV R0, UR4 ;  /* 0x0000000400007c02 */ /* 0x000fce0008000f00 */
.L_x_190:
[----:B-1----:R1:W2:Y:S02]  /*8bf0*/  SYNCS.PHASECHK.TRANS64.TRYWAIT P0, [R0+URZ], R3 ;  /* 0x00000003000075a7 */ /* 0x0022a400080011ff */
[----:B--2---:R-:W-:Y:S05]  /*8c00*/  @!P0 NANOSLEEP.SYNCS 0x989680 ;  /* 0x009896800000895d */ /* 0x004fea0003900000 */
[----:B------:R-:W2:Y:S02]  /*8c10*/  @!P0 SYNCS.PHASECHK.TRANS64 P0, [R0+URZ], R3 ;  /* 0x00000003000085a7 */ /* 0x000ea400080010ff */
[----:B--2---:R-:W-:Y:S05]  /*8c20*/  @!P0 BRA `(.L_x_190) ;  /* 0xfffffffc00f08947 */ /* 0x004fea000383ffff */
[----:B------:R-:W-:Y:S05]  /*8c30*/  BRA `(.L_x_191) ;  /* 0xffffffac00587947 */ /* 0x000fea000383ffff */
.L_x_65:
[----:B------:R-:W-:-:S07]  /*8c40*/  MOV R0, UR4 ;  /* 0x0000000400007c02 */ /* 0x000fce0008000f00 */
.L_x_192:
[----:B-1----:R1:W2:Y:S02]  /*8c50*/  SYNCS.PHASECHK.TRANS64.TRYWAIT P0, [R0+URZ], R3 ;  /* 0x00000003000075a7 */ /* 0x0022a400080011ff */
[----:B--2---:R-:W-:Y:S05]  /*8c60*/  @!P0 NANOSLEEP.SYNCS 0x989680 ;  /* 0x009896800000895d */ /* 0x004fea0003900000 */
[----:B------:R-:W2:Y:S02]  /*8c70*/  @!P0 SYNCS.PHASECHK.TRANS64 P0, [R0+URZ], R3 ;  /* 0x00000003000085a7 */ /* 0x000ea400080010ff */
[----:B--2---:R-:W-:Y:S05]  /*8c80*/  @!P0 BRA `(.L_x_192) ;  /* 0xfffffffc00f08947 */ /* 0x004fea000383ffff */
[----:B------:R-:W-:Y:S05]  /*8c90*/  BRA `(.L_x_193) ;  /* 0xffffffac00647947 */ /* 0x000fea000383ffff */
.L_x_66:
[----:B------:R-:W-:-:S07]  /*8ca0*/  MOV R0, UR4 ;  /* 0x0000000400007c02 */ /* 0x000fce0008000f00 */
.L_x_194:
[----:B-1----:R1:W2:Y:S02]  /*8cb0*/  SYNCS.PHASECHK.TRANS64.TRYWAIT P0, [R0+URZ], R3 ;  /* 0x00000003000075a7 */ /* 0x0022a400080011ff */
[----:B--2---:R-:W-:Y:S05]  /*8cc0*/  @!P0 NANOSLEEP.SYNCS 0x989680 ;  /* 0x009896800000895d */ /* 0x004fea0003900000 */
[----:B------:R-:W2:Y:S02]  /*8cd0*/  @!P0 SYNCS.PHASECHK.TRANS64 P0, [R0+URZ], R3 ;  /* 0x00000003000085a7 */ /* 0x000ea400080010ff */
[----:B--2---:R-:W-:Y:S05]  /*8ce0*/  @!P0 BRA `(.L_x_194) ;  /* 0xfffffffc00f08947 */ /* 0x004fea000383ffff */
[----:B------:R-:W-:Y:S05]  /*8cf0*/  BRA `(.L_x_195) ;  /* 0xffffffac00707947 */ /* 0x000fea000383ffff */
.L_x_67:
[----:B------:R-:W-:-:S07]  /*8d00*/  MOV R0, UR4 ;  /* 0x0000000400007c02 */ /* 0x000fce0008000f00 */
.L_x_196:
[----:B-1----:R1:W2:Y:S02]  /*8d10*/  SYNCS.PHASECHK.TRANS64.TRYWAIT P0, [R0+URZ], R3 ;  /* 0x00000003000075a7 */ /* 0x0022a400080011ff */
[----:B--2---:R-:W-:Y:S05]  /*8d20*/  @!P0 NANOSLEEP.SYNCS 0x989680 ;  /* 0x009896800000895d */ /* 0x004fea0003900000 */
[----:B------:R-:W2:Y:S02]  /*8d30*/  @!P0 SYNCS.PHASECHK.TRANS64 P0, [R0+URZ], R3 ;  /* 0x00000003000085a7 */ /* 0x000ea400080010ff */
[----:B--2---:R-:W-:Y:S05]  /*8d40*/  @!P0 BRA `(.L_x_196) ;  /* 0xfffffffc00f08947 */ /* 0x004fea000383ffff */
[----:B------:R-:W-:Y:S05]  /*8d50*/  BRA `(.L_x_197) ;  /* 0xffffffac007c7947 */ /* 0x000fea000383ffff */
.L_x_68:
[----:B------:R-:W-:-:S07]  /*8d60*/  MOV R0, UR4 ;  /* 0x0000000400007c02 */ /* 0x000fce0008000f00 */
.L_x_198:
[----:B-1----:R1:W2:Y:S02]  /*8d70*/  SYNCS.PHASECHK.TRANS64.TRYWAIT P0, [R0+URZ], R3 ;  /* 0x00000003000075a7 */ /* 0x0022a400080011ff */
[----:B--2---:R-:W-:Y:S05]  /*8d80*/  @!P0 NANOSLEEP.SYNCS 0x989680 ;  /* 0x009896800000895d */ /* 0x004fea0003900000 */
[----:B------:R-:W2:Y:S02]  /*8d90*/  @!P0 SYNCS.PHASECHK.TRANS64 P0, [R0+URZ], R3 ;  /* 0x00000003000085a7 */ /* 0x000ea400080010ff */
[----:B--2---:R-:W-:Y:S05]  /*8da0*/  @!P0 BRA `(.L_x_198) ;  /* 0xfffffffc00f08947 */ /* 0x004fea000383ffff */
[----:B------:R-:W-:Y:S05]  /*8db0*/  BRA `(.L_x_199) ;  /* 0xffffffac00887947 */ /* 0x000fea000383ffff */
.L_x_69:
[----:B------:R-:W-:-:S07]  /*8dc0*/  MOV R0, UR4 ;  /* 0x0000000400007c02 */ /* 0x000fce0008000f00 */
.L_x_200:
[----:B-1----:R1:W2:Y:S02]  /*8dd0*/  SYNCS.PHASECHK.TRANS64.TRYWAIT P0, [R0+URZ], R3 ;  /* 0x00000003000075a7 */ /* 0x0022a400080011ff */
[----:B--2---:R-:W-:Y:S05]  /*8de0*/  @!P0 NANOSLEEP.SYNCS 0x989680 ;  /* 0x009896800000895d */ /* 0x004fea0003900000 */
[----:B------:R-:W2:Y:S02]  /*8df0*/  @!P0 SYNCS.PHASECHK.TRANS64 P0, [R0+URZ], R3 ;  /* 0x00000003000085a7 */ /* 0x000ea400080010ff */
[----:B--2---:R-:W-:Y:S05]  /*8e00*/  @!P0 BRA `(.L_x_200) ;  /* 0xfffffffc00f08947 */ /* 0x004fea000383ffff */
[----:B------:R-:W-:Y:S05]  /*8e10*/  BRA `(.L_x_201) ;  /* 0xffffffac00947947 */ /* 0x000fea000383ffff */
.L_x_70:
[----:B------:R-:W-:-:S07]  /*8e20*/  MOV R0, UR4 ;  /* 0x0000000400007c02 */ /* 0x000fce0008000f00 */
.L_x_202:
[----:B-1----:R1:W2:Y:S02]  /*8e30*/  SYNCS.PHASECHK.TRANS64.TRYWAIT P0, [R0+URZ], R3 ;  /* 0x00000003000075a7 */ /* 0x0022a400080011ff */
[----:B--2---:R-:W-:Y:S05]  /*8e40*/  @!P0 NANOSLEEP.SYNCS 0x989680 ;  /* 0x009896800000895d */ /* 0x004fea0003900000 */
[----:B------:R-:W2:Y:S02]  /*8e50*/  @!P0 SYNCS.PHASECHK.TRANS64 P0, [R0+URZ], R3 ;  /* 0x00000003000085a7 */ /* 0x000ea400080010ff */
[----:B--2---:R-:W-:Y:S05]  /*8e60*/  @!P0 BRA `(.L_x_202) ;  /* 0xfffffffc00f08947 */ /* 0x004fea000383ffff */
[----:B------:R-:W-:Y:S05]  /*8e70*/  BRA `(.L_x_203) ;  /* 0xffffffac00a07947 */ /* 0x000fea000383ffff */
.L_x_71:
[----:B------:R-:W-:-:S07]  /*8e80*/  MOV R0, UR4 ;  /* 0x0000000400007c02 */ /* 0x000fce0008000f00 */
.L_x_204:
[----:B-1----:R1:W2:Y:S02]  /*8e90*/  SYNCS.PHASECHK.TRANS64.TRYWAIT P0, [R0+URZ], R3 ;  /* 0x00000003000075a7 */ /* 0x0022a400080011ff */
[----:B--2---:R-:W-:Y:S05]  /*8ea0*/  @!P0 NANOSLEEP.SYNCS 0x989680 ;  /* 0x009896800000895d */ /* 0x004fea0003900000 */
[----:B------:R-:W2:Y:S02]  /*8eb0*/  @!P0 SYNCS.PHASECHK.TRANS64 P0, [R0+URZ], R3 ;  /* 0x00000003000085a7 */ /* 0x000ea400080010ff */
[----:B--2---:R-:W-:Y:S05]  /*8ec0*/  @!P0 BRA `(.L_x_204) ;  /* 0xfffffffc00f08947 */ /* 0x004fea000383ffff */
[----:B------:R-:W-:Y:S05]  /*8ed0*/  BRA `(.L_x_205) ;  /* 0xffffffac00ac7947 */ /* 0x000fea000383ffff */
.L_x_72:
[----:B------:R-:W-:-:S07]  /*8ee0*/  MOV R0, UR4 ;  /* 0x0000000400007c02 */ /* 0x000fce0008000f00 */
.L_x_206:
[----:B-1----:R1:W2:Y:S02]  /*8ef0*/  SYNCS.PHASECHK.TRANS64.TRYWAIT P0, [R0+URZ], R3 ;  /* 0x00000003000075a7 */ /* 0x0022a400080011ff */
[----:B--2---:R-:W-:Y:S05]  /*8f00*/  @!P0 NANOSLEEP.SYNCS 0x989680 ;  /* 0x009896800000895d */ /* 0x004fea0003900000 */
[----:B------:R-:W2:Y:S02]  /*8f10*/  @!P0 SYNCS.PHASECHK.TRANS64 P0, [R0+URZ], R3 ;  /* 0x00000003000085a7 */ /* 0x000ea400080010ff */
[----:B--2---:R-:W-:Y:S05]  /*8f20*/  @!P0 BRA `(.L_x_206) ;  /* 0xfffffffc00f08947 */ /* 0x004fea000383ffff */
[----:B------:R-:W-:Y:S05]  /*8f30*/  BRA `(.L_x_207) ;  /* 0xffffffac00b87947 */ /* 0x000fea000383ffff */
.L_x_73:
[----:B------:R-:W-:-:S07]  /*8f40*/  MOV R0, UR4 ;  /* 0x0000000400007c02 */ /* 0x000fce0008000f00 */
.L_x_208:
[----:B-1----:R1:W2:Y:S02]  /*8f50*/  SYNCS.PHASECHK.TRANS64.TRYWAIT P0, [R0+URZ], R3 ;  /* 0x00000003000075a7 */ /* 0x0022a400080011ff */
[----:B--2---:R-:W-:Y:S05]  /*8f60*/  @!P0 NANOSLEEP.SYNCS 0x989680 ;  /* 0x009896800000895d */ /* 0x004fea0003900000 */
[----:B------:R-:W2:Y:S02]  /*8f70*/  @!P0 SYNCS.PHASECHK.TRANS64 P0, [R0+URZ], R3 ;  /* 0x00000003000085a7 */ /* 0x000ea400080010ff */
[----:B--2---:R-:W-:Y:S05]  /*8f80*/  @!P0 BRA `(.L_x_208) ;  /* 0xfffffffc00f08947 */ /* 0x004fea000383ffff */
[----:B------:R-:W-:Y:S05]  /*8f90*/  BRA `(.L_x_209) ;  /* 0xffffffac00c47947 */ /* 0x000fea000383ffff */
.L_x_74:
[----:B------:R-:W-:-:S07]  /*8fa0*/  MOV R0, UR4 ;  /* 0x0000000400007c02 */ /* 0x000fce0008000f00 */
.L_x_210:
[----:B-1----:R1:W2:Y:S02]  /*8fb0*/  SYNCS.PHASECHK.TRANS64.TRYWAIT P0, [R0+URZ], R3 ;  /* 0x00000003000075a7 */ /* 0x0022a400080011ff */
[----:B--2---:R-:W-:Y:S05]  /*8fc0*/  @!P0 NANOSLEEP.SYNCS 0x989680 ;  /* 0x009896800000895d */ /* 0x004fea0003900000 */
[----:B------:R-:W2:Y:S02]  /*8fd0*/  @!P0 SYNCS.PHASECHK.TRANS64 P0, [R0+URZ], R3 ;  /* 0x00000003000085a7 */ /* 0x000ea400080010ff */
[----:B--2---:R-:W-:Y:S05]  /*8fe0*/  @!P0 BRA `(.L_x_210) ;  /* 0xfffffffc00f08947 */ /* 0x004fea000383ffff */
[----:B------:R-:W-:Y:S05]  /*8ff0*/  BRA `(.L_x_211) ;  /* 0xffffffac00d07947 */ /* 0x000fea000383ffff */
.L_x_75:
[----:B------:R-:W-:-:S07]  /*9000*/  MOV R0, UR4 ;  /* 0x0000000400007c02 */ /* 0x000fce0008000f00 */
.L_x_212:
[----:B-1----:R1:W2:Y:S02]  /*9010*/  SYNCS.PHASECHK.TRANS64.TRYWAIT P0, [R0+URZ], R3 ;  /* 0x00000003000075a7 */ /* 0x0022a400080011ff */
[----:B--2---:R-:W-:Y:S05]  /*9020*/  @!P0 NANOSLEEP.SYNCS 0x989680 ;  /* 0x009896800000895d */ /* 0x004fea0003900000 */
[----:B------:R-:W2:Y:S02]  /*9030*/  @!P0 SYNCS.PHASECHK.TRANS64 P0, [R0+URZ], R3 ;  /* 0x00000003000085a7 */ /* 0x000ea400080010ff */
[----:B--2---:R-:W-:Y:S05]  /*9040*/  @!P0 BRA `(.L_x_212) ;  /* 0xfffffffc00f08947 */ /* 0x004fea000383ffff */
[----:B------:R-:W-:Y:S05]  /*9050*/  BRA `(.L_x_213) ;  /* 0xffffffac00dc7947 */ /* 0x000fea000383ffff */
.L_x_76:
[----:B------:R-:W-:-:S07]  /*9060*/  MOV R0, UR4 ;  /* 0x0000000400007c02 */ /* 0x000fce0008000f00 */
.L_x_214:
[----:B-1----:R1:W2:Y:S02]  /*9070*/  SYNCS.PHASECHK.TRANS64.TRYWAIT P0, [R0+URZ], R3 ;  /* 0x00000003000075a7 */ /* 0x0022a400080011ff */
[----:B--2---:R-:W-:Y:S05]  /*9080*/  @!P0 NANOSLEEP.SYNCS 0x989680 ;  /* 0x009896800000895d */ /* 0x004fea0003900000 */
[----:B------:R-:W2:Y:S02]  /*9090*/  @!P0 SYNCS.PHASECHK.TRANS64 P0, [R0+URZ], R3 ;  /* 0x00000003000085a7 */ /* 0x000ea400080010ff */
[----:B--2---:R-:W-:Y:S05]  /*90a0*/  @!P0 BRA `(.L_x_214) ;  /* 0xfffffffc00f08947 */ /* 0x004fea000383ffff */
[----:B------:R-:W-:Y:S05]  /*90b0*/  BRA `(.L_x_215) ;  /* 0xffffffac00e87947 */ /* 0x000fea000383ffff */
.L_x_77:
[----:B------:R-:W-:-:S07]  /*90c0*/  MOV R0, UR4 ;  /* 0x0000000400007c02 */ /* 0x000fce0008000f00 */
.L_x_216:
[----:B-1----:R1:W2:Y:S02]  /*90d0*/  SYNCS.PHASECHK.TRANS64.TRYWAIT P0, [R0+URZ], R3 ;  /* 0x00000003000075a7 */ /* 0x0022a400080011ff */
[----:B--2---:R-:W-:Y:S05]  /*90e0*/  @!P0 NANOSLEEP.SYNCS 0x989680 ;  /* 0x009896800000895d */ /* 0x004fea0003900000 */
[----:B------:R-:W2:Y:S02]  /*90f0*/  @!P0 SYNCS.PHASECHK.TRANS64 P0, [R0+URZ], R3 ;  /* 0x00000003000085a7 */ /* 0x000ea400080010ff */
[----:B--2---:R-:W-:Y:S05]  /*9100*/  @!P0 BRA `(.L_x_216) ;  /* 0xfffffffc00f08947 */ /* 0x004fea000383ffff */
[----:B------:R-:W-:Y:S05]  /*9110*/  BRA `(.L_x_217) ;  /* 0xffffffac00f47947 */ /* 0x000fea000383ffff */
.L_x_78:
[----:B------:R-:W-:-:S07]  /*9120*/  MOV R0, UR4 ;  /* 0x0000000400007c02 */ /* 0x000fce0008000f00 */
.L_x_218:
[----:B-1----:R1:W2:Y:S02]  /*9130*/  SYNCS.PHASECHK.TRANS64.TRYWAIT P0, [R0+URZ], R3 ;  /* 0x00000003000075a7 */ /* 0x0022a400080011ff */
[----:B--2---:R-:W-:Y:S05]  /*9140*/  @!P0 NANOSLEEP.SYNCS 0x989680 ;  /* 0x009896800000895d */ /* 0x004fea0003900000 */
[----:B------:R-:W2:Y:S02]  /*9150*/  @!P0 SYNCS.PHASECHK.TRANS64 P0, [R0+URZ], R3 ;  /* 0x00000003000085a7 */ /* 0x000ea400080010ff */
[----:B--2---:R-:W-:Y:S05]  /*9160*/  @!P0 BRA `(.L_x_218) ;  /* 0xfffffffc00f08947 */ /* 0x004fea000383ffff */
[----:B------:R-:W-:Y:S05]  /*9170*/  BRA `(.L_x_219) ;  /* 0xffffffb000007947 */ /* 0x000fea000383ffff */
.L_x_81:
[----:B-1----:R1:W2:Y:S02]  /*9180*/  SYNCS.PHASECHK.TRANS64.TRYWAIT P0, [R2+URZ+0x2c0], R4 ;  /* 0x0002c004020075a7 */ /* 0x0022a400080011ff */
[----:B--2---:R-:W-:Y:S05]  /*9190*/  @!P0 NANOSLEEP.SYNCS 0x989680 ;  /* 0x009896800000895d */ /* 0x004fea0003900000 */
[----:B------:R-:W2:Y:S02]  /*91a0*/  @!P0 SYNCS.PHASECHK.TRANS64 P0, [R2+URZ+0x2c0], R4 ;  /* 0x0002c004020085a7 */ /* 0x000ea400080010ff */
[----:B--2---:R-:W-:Y:S05]  /*91b0*/  @!P0 BRA `(.L_x_81) ;  /* 0xfffffffc00f08947 */ /* 0x004fea000383ffff */
[----:B------:R-:W-:Y:S05]  /*91c0*/  BRA `(.L_x_220) ;  /* 0xffffffb0005c7947 */ /* 0x000fea000383ffff */
.L_x_82:
[----:B------:R-:W-:-:S07]  /*91d0*/  MOV R2, UR5 ;  /* 0x0000000500027c02 */ /* 0x000fce0008000f00 */
.L_x_221:
[----:B-1----:R1:W2:Y:S02]  /*91e0*/  SYNCS.PHASECHK.TRANS64.TRYWAIT P0, [R2+URZ+0x270], R5 ;  /* 0x00027005020075a7 */ /* 0x0022a400080011ff */
[----:B--2---:R-:W-:Y:S05]  /*91f0*/  @!P0 NANOSLEEP.SYNCS 0x989680 ;  /* 0x009896800000895d */ /* 0x004fea0003900000 */
[----:B------:R-:W2:Y:S02]  /*9200*/  @!P0 SYNCS.PHASECHK.TRANS64 P0, [R2+URZ+0x270], R5 ;  /* 0x00027005020085a7 */ /* 0x000ea400080010ff */
[----:B--2---:R-:W-:Y:S05]  /*9210*/  @!P0 BRA `(.L_x_221) ;  /* 0xfffffffc00f08947 */ /* 0x004fea000383ffff */
[----:B------:R-:W-:Y:S05]  /*9220*/  BRA `(.L_x_222) ;  /* 0xffffffb0006c7947 */ /* 0x000fea000383ffff */
.L_x_83:
[----:B-1----:R1:W2:Y:S02]  /*9230*/  SYNCS.PHASECHK.TRANS64.TRYWAIT P1, [R2+URZ+0x260], R4 ;  /* 0x00026004020075a7 */ /* 0x0022a400080211ff */
[----:B--2---:R-:W-:Y:S05]  /*9240*/  @!P1 NANOSLEEP.SYNCS 0x989680 ;  /* 0x009896800000995d */ /* 0x004fea0003900000 */
[----:B------:R-:W2:Y:S02]  /*9250*/  @!P1 SYNCS.PHASECHK.TRANS64 P1, [R2+URZ+0x260], R4 ;  /* 0x00026004020095a7 */ /* 0x000ea400080210ff */
[----:B--2---:R-:W-:Y:S05]  /*9260*/  @!P1 BRA `(.L_x_83) ;  /* 0xfffffffc00f09947 */ /* 0x004fea000383ffff */
[----:B------:R-:W-:Y:S05]  /*9270*/  BRA `(.L_x_223) ;  /* 0xffffffb0009c7947 */ /* 0x000fea000383ffff */
.L_x_86:
[----:B------:R-:W-:-:S07]  /*9280*/  MOV R0, UR5 ;  /* 0x0000000500007c02 */ /* 0x000fce0008000f00 */
.L_x_224:
[----:B-1----:R1:W2:Y:S02]  /*9290*/  SYNCS.PHASECHK.TRANS64.TRYWAIT P0, [R0+URZ+0x270], R2 ;  /* 0x00027002000075a7 */ /* 0x0022a400080011ff */
[----:B--2---:R-:W-:Y:S05]  /*92a0*/  @!P0 NANOSLEEP.SYNCS 0x989680 ;  /* 0x009896800000895d */ /* 0x004fea0003900000 */
[----:B------:R-:W2:Y:S02]  /*92b0*/  @!P0 SYNCS.PHASECHK.TRANS64 P0, [R0+URZ+0x270], R2 ;  /* 0x00027002000085a7 */ /* 0x000ea400080010ff */
[----:B--2---:R-:W-:Y:S05]  /*92c0*/  @!P0 BRA `(.L_x_224) ;  /* 0xfffffffc00f08947 */ /* 0x004fea000383ffff */
[----:B------:R-:W-:Y:S05]  /*92d0*/  BRA `(.L_x_85) ;  /* 0xffffffb000f07947 */ /* 0x000fea000383ffff */
.L_x_95:
[----:B-1----:R-:W-:-:S04]  /*92e0*/  MOV R5, UR4 ;  /* 0x0000000400057c02 */ /* 0x002fc80008000f00 */
[----:B------:R1:W2:Y:S03]  /*92f0*/  SYNCS.PHASECHK.TRANS64.TRYWAIT P0, [R5+URZ+0x8], R6 ;  /* 0x00000806050075a7 */ /* 0x0002a600080011ff */
[----:B--2---:R-:W-:Y:S05]  /*9300*/  @!P0 NANOSLEEP.SYNCS 0x989680 ;  /* 0x009896800000895d */ /* 0x004fea0003900000 */
[----:B------:R-:W2:Y:S02]  /*9310*/  @!P0 SYNCS.PHASECHK.TRANS64 P0, [R5+URZ+0x8], R6 ;  /* 0x00000806050085a7 */ /* 0x000ea400080010ff */
[----:B--2---:R-:W-:Y:S05]  /*9320*/  @!P0 BRA `(.L_x_95) ;  /* 0xfffffffc00ec8947 */ /* 0x004fea000383ffff */
[----:B------:R-:W-:Y:S05]  /*9330*/  BRA `(.L_x_94) ;  /* 0xffffffb400a47947 */ /* 0x000fea000383ffff */
.L_x_97:
[----:B------:R-:W-:Y:S01]  /*9340*/  BSSY B0, `(.L_x_225) ;  /* 0x0000006000007945 */ /* 0x000fe20003800000 */
[----:B------:R-:W-:-:S07]  /*9350*/  MOV R15, 0xffffffff ;  /* 0xffffffff000f7802 */ /* 0x000fce0000000f00 */
[----:B-1---5:R-:W-:Y:S05]  /*9360*/  WARPSYNC.COLLECTIVE R15, `(.L_x_226) ;  /* 0x000000000f0c7348 */ /* 0x022fea0003c00000 */
[----:B------:R-:W-:Y:S02]  /*9370*/  ELECT P6, UR79, PT ;  /* 0x00000000004f782f */ /* 0x000fe400038c0000 */
[----:B------:R-:W-:Y:S01]  /*9380*/  MOV R14, UR79 ;  /* 0x0000004f000e7c02 */ /* 0x000fe20008000f00 */
[----:B-1---5:R-:W-:Y:S10]  /*9390*/  ENDCOLLECTIVE ;  /* 0x000000000000791b */ /* 0x022ff40003800000 */
.L_x_226:
[----:B------:R-:W-:Y:S05]  /*93a0*/  BSYNC B0 ;  /* 0x0000000000007941 */ /* 0x000fea0003800000 */
.L_x_225:
[----:B------:R-:W-:Y:S01]  /*93b0*/  PLOP3.LUT P0, PT, P6, PT, PT, 0x80, 0x8 ;  /* 0x000000000008781c */ /* 0x000fe2000370f070 */
[----:B------:R-:W-:-:S12]  /*93c0*/  BRA `(.L_x_227) ;  /* 0xffffffb400d07947 */ /* 0x000fd8000383ffff */
.L_x_99:
[----:B-1----:R-:W-:-:S04]  /*93d0*/  MOV R0, UR4 ;  /* 0x0000000400007c02 */ /* 0x002fc80008000f00 */
[----:B------:R1:W2:Y:S03]  /*93e0*/  SYNCS.PHASECHK.TRANS64.TRYWAIT P0, [R0+URZ+0x8], R4 ;  /* 0x00000804000075a7 */ /* 0x0002a600080011ff */
[----:B--2---:R-:W-:Y:S05]  /*93f0*/  @!P0 NANOSLEEP.SYNCS 0x989680 ;  /* 0x009896800000895d */ /* 0x004fea0003900000 */
[----:B------:R-:W2:Y:S02]  /*9400*/  @!P0 SYNCS.PHASECHK.TRANS64 P0, [R0+URZ+0x8], R4 ;  /* 0x00000804000085a7 */ /* 0x000ea400080010ff */
[----:B--2---:R-:W-:Y:S05]  /*9410*/  @!P0 BRA `(.L_x_99) ;  /* 0xfffffffc00ec8947 */ /* 0x004fea000383ffff */
[----:B------:R-:W-:Y:S05]  /*9420*/  BRA `(.L_x_98) ;  /* 0xffffffb400d47947 */ /* 0x000fea000383ffff */
.L_x_100:
[----:B-1----:R1:W2:Y:S02]  /*9430*/  SYNCS.PHASECHK.TRANS64.TRYWAIT P0, [R0+URZ+0x260], R4 ;  /* 0x00026004000075a7 */ /* 0x0022a400080011ff */
[----:B--2---:R-:W-:Y:S05]  /*9440*/  @!P0 NANOSLEEP.SYNCS 0x989680 ;  /* 0x009896800000895d */ /* 0x004fea0003900000 */
[----:B------:R-:W2:Y:S02]  /*9450*/  @!P0 SYNCS.PHASECHK.TRANS64 P0, [R0+URZ+0x260], R4 ;  /* 0x00026004000085a7 */ /* 0x000ea400080010ff */
[----:B--2---:R-:W-:Y:S05]  /*9460*/  @!P0 BRA `(.L_x_100) ;  /* 0xfffffffc00f08947 */ /* 0x004fea000383ffff */
[----:B------:R-:W-:Y:S05]  /*9470*/  BRA `(.L_x_228) ;  /* 0xffffffb800b07947 */ /* 0x000fea000383ffff */
.L_x_102:
[----:B------:R-:W-:-:S07]  /*9480*/  MOV R0, UR8 ;  /* 0x0000000800007c02 */ /* 0x000fce0008000f00 */
.L_x_229:
[----:B-1----:R1:W2:Y:S02]  /*9490*/  SYNCS.PHASECHK.TRANS64.TRYWAIT P0, [R0+URZ+0x2a0], R4 ;  /* 0x0002a004000075a7 */ /* 0x0022a400080011ff */
[----:B--2---:R-:W-:Y:S05]  /*94a0*/  @!P0 NANOSLEEP.SYNCS 0x989680 ;  /* 0x009896800000895d */ /* 0x004fea0003900000 */
[----:B------:R-:W2:Y:S02]  /*94b0*/  @!P0 SYNCS.PHASECHK.TRANS64 P0, [R0+URZ+0x2a0], R4 ;  /* 0x0002a004000085a7 */ /* 0x000ea400080010ff */
[----:B--2---:R-:W-:Y:S05]  /*94c0*/  @!P0 BRA `(.L_x_229) ;  /* 0xfffffffc00f08947 */ /* 0x004fea000383ffff */
[----:B------:R-:W-:Y:S05]  /*94d0*/  BRA `(.L_x_230) ;  /* 0xffffffb800fc7947 */ /* 0x000fea000383ffff */
.L_x_105:
[----:B------:R-:W-:Y:S07]  /*94e0*/  MOV R0, UR7 ;  /* 0x0000000700007c02 */ /* 0x000fee0008000f00 */
.L_x_231:
[----:B-1----:R1:W2:Y:S02]  /*94f0*/  SYNCS.PHASECHK.TRANS64.TRYWAIT P0, [R0+URZ], R4 ;  /* 0x00000004000075a7 */ /* 0x0022a400080011ff */
[----:B--2---:R-:W-:Y:S05]  /*9500*/  @!P0 NANOSLEEP.SYNCS 0x989680 ;  /* 0x009896800000895d */ /* 0x004fea0003900000 */
[----:B------:R-:W2:Y:S02]  /*9510*/  @!P0 SYNCS.PHASECHK.TRANS64 P0, [R0+URZ], R4 ;  /* 0x00000004000085a7 */ /* 0x000ea400080010ff */
[----:B--2---:R-:W-:Y:S05]  /*9520*/  @!P0 BRA `(.L_x_231) ;  /* 0xfffffffc00f08947 */ /* 0x004fea000383ffff */
[----:B------:R-:W-:Y:S05]  /*9530*/  BRA `(.L_x_104) ;  /* 0xffffffbc00107947 */ /* 0x000fea000383ffff */
.L_x_109:
[----:B-1----:R-:W-:-:S07]  /*9540*/  MOV R0, UR7 ;  /* 0x0000000700007c02 */ /* 0x002fce0008000f00 */
.L_x_232:
[----:B-1----:R1:W2:Y:S02]  /*9550*/  SYNCS.PHASECHK.TRANS64.TRYWAIT P0, [R0+URZ], R2 ;  /* 0x00000002000075a7 */ /* 0x0022a400080011ff */
[----:B--2---:R-:W-:Y:S05]  /*9560*/  @!P0 NANOSLEEP.SYNCS 0x989680 ;  /* 0x009896800000895d */ /* 0x004fea0003900000 */
[----:B------:R-:W2:Y:S02]  /*9570*/  @!P0 SYNCS.PHASECHK.TRANS64 P0, [R0+URZ], R2 ;  /* 0x00000002000085a7 */ /* 0x000ea400080010ff */
[----:B--2---:R-:W-:Y:S05]  /*9580*/  @!P0 BRA `(.L_x_232) ;  /* 0xfffffffc00f08947 */ /* 0x004fea000383ffff */
[----:B------:R-:W-:Y:S05]  /*9590*/  BRA `(.L_x_233) ;  /* 0xffffffbc00dc7947 */ /* 0x000fea000383ffff */
.L_x_110:
[----:B------:R-:W-:-:S07]  /*95a0*/  MOV R0, UR7 ;  /* 0x0000000700007c02 */ /* 0x000fce0008000f00 */
.L_x_234:
[----:B-1----:R1:W2:Y:S02]  /*95b0*/  SYNCS.PHASECHK.TRANS64.TRYWAIT P0, [R0+URZ], R3 ;  /* 0x00000003000075a7 */ /* 0x0022a400080011ff */
[----:B--2---:R-:W-:Y:S05]  /*95c0*/  @!P0 NANOSLEEP.SYNCS 0x989680 ;  /* 0x009896800000895d */ /* 0x004fea0003900000 */
[----:B------:R-:W2:Y:S02]  /*95d0*/  @!P0 SYNCS.PHASECHK.TRANS64 P0, [R0+URZ], R3 ;  /* 0x00000003000085a7 */ /* 0x000ea400080010ff */
[----:B--2---:R-:W-:Y:S05]  /*95e0*/  @!P0 BRA `(.L_x_234) ;  /* 0xfffffffc00f08947 */ /* 0x004fea000383ffff */
[----:B------:R-:W-:Y:S05]  /*95f0*/  BRA `(.L_x_235) ;  /* 0xffffffbc00e87947 */ /* 0x000fea000383ffff */
.L_x_111:
[----:B------:R-:W-:-:S07]  /*9600*/  MOV R0, UR7 ;  /* 0x0000000700007c02 */ /* 0x000fce0008000f00 */
.L_x_236:
[----:B-1----:R1:W2:Y:S02]  /*9610*/  SYNCS.PHASECHK.TRANS64.TRYWAIT P0, [R0+URZ], R3 ;  /* 0x00000003000075a7 */ /* 0x0022a400080011ff */
[----:B--2---:R-:W-:Y:S05]  /*9620*/  @!P0 NANOSLEEP.SYNCS 0x989680 ;  /* 0x009896800000895d */ /* 0x004fea0003900000 */
[----:B------:R-:W2:Y:S02]  /*9630*/  @!P0 SYNCS.PHASECHK.TRANS64 P0, [R0+URZ], R3 ;  /* 0x00000003000085a7 */ /* 0x000ea400080010ff */
[----:B--2---:R-:W-:Y:S05]  /*9640*/  @!P0 BRA `(.L_x_236) ;  /* 0xfffffffc00f08947 */ /* 0x004fea000383ffff */
[----:B------:R-:W-:Y:S05]  /*9650*/  BRA `(.L_x_237) ;  /* 0xffffffbc00f47947 */ /* 0x000fea000383ffff */
.L_x_114:
[----:B------:R-:W-:-:S07]  /*9660*/  MOV R0, UR6 ;  /* 0x0000000600007c02 */ /* 0x000fce0008000f00 */
.L_x_238:
[----:B-1----:R1:W2:Y:S02]  /*9670*/  SYNCS.PHASECHK.TRANS64.TRYWAIT P1, [R0+URZ+0x2e0], R2 ;  /* 0x0002e002000075a7 */ /* 0x0022a400080211ff */
[----:B--2---:R-:W-:Y:S05]  /*9680*/  @!P1 NANOSLEEP.SYNCS 0x989680 ;  /* 0x009896800000995d */ /* 0x004fea0003900000 */
[----:B------:R-:W2:Y:S02]  /*9690*/  @!P1 SYNCS.PHASECHK.TRANS64 P1, [R0+URZ+0x2e0], R2 ;  /* 0x0002e002000095a7 */ /* 0x000ea400080210ff */
[----:B--2---:R-:W-:Y:S05]  /*96a0*/  @!P1 BRA `(.L_x_238) ;  /* 0xfffffffc00f09947 */ /* 0x004fea000383ffff */
[----:B------:R-:W-:Y:S05]  /*96b0*/  BRA `(.L_x_239) ;  /* 0xffffffc000407947 */ /* 0x000fea000383ffff */
.L_x_119:
[----:B---3--:R3:W1:Y:S02]  /*96c0*/  SYNCS.PHASECHK.TRANS64.TRYWAIT P0, [R7+URZ+0x260], R0 ;  /* 0x00026000070075a7 */ /* 0x00866400080011ff */
[----:B-1----:R-:W-:Y:S05]  /*96d0*/  @!P0 NANOSLEEP.SYNCS 0x989680 ;  /* 0x009896800000895d */ /* 0x002fea0003900000 */
[----:B------:R-:W1:Y:S02]  /*96e0*/  @!P0 SYNCS.PHASECHK.TRANS64 P0, [R7+URZ+0x260], R0 ;  /* 0x00026000070085a7 */ /* 0x000e6400080010ff */
[----:B-1----:R-:W-:Y:S05]  /*96f0*/  @!P0 BRA `(.L_x_119) ;  /* 0xfffffffc00f08947 */ /* 0x002fea000383ffff */
[----:B------:R-:W-:Y:S05]  /*9700*/  BRA `(.L_x_240) ;  /* 0xffffffc400587947 */ /* 0x000fea000383ffff */
.L_x_122:
[----:B-1----:R-:W-:Y:S07]  /*9710*/  MOV R0, UR19 ;  /* 0x0000001300007c02 */ /* 0x002fee0008000f00 */
.L_x_241:
[----:B-1----:R1:W2:Y:S02]  /*9720*/  SYNCS.PHASECHK.TRANS64.TRYWAIT P2, [R0+URZ+0x258], R7 ;  /* 0x00025807000075a7 */ /* 0x0022a400080411ff */
[----:B--2---:R-:W-:Y:S05]  /*9730*/  @!P2 NANOSLEEP.SYNCS 0x989680 ;  /* 0x009896800000a95d */ /* 0x004fea0003900000 */
[----:B------:R-:W2:Y:S02]  /*9740*/  @!P2 SYNCS.PHASECHK.TRANS64 P2, [R0+URZ+0x258], R7 ;  /* 0x000258070000a5a7 */ /* 0x000ea400080410ff */
[----:B--2---:R-:W-:Y:S05]  /*9750*/  @!P2 BRA `(.L_x_241) ;  /* 0xfffffffc00f0a947 */ /* 0x004fea000383ffff */
[----:B------:R-:W-:Y:S05]  /*9760*/  BRA `(.L_x_121) ;  /* 0xffffffc800a07947 */ /* 0x000fea000383ffff */
.L_x_125:
[----:B-1----:R-:W-:Y:S07]  /*9770*/  MOV R0, UR19 ;  /* 0x0000001300007c02 */ /* 0x002fee0008000f00 */
.L_x_242:
[----:B-1----:R1:W2:Y:S02]  /*9780*/  SYNCS.PHASECHK.TRANS64.TRYWAIT P0, [R0+URZ+0x248], R6 ;  /* 0x00024806000075a7 */ /* 0x0022a400080011ff */
[----:B--2---:R-:W-:Y:S05]  /*9790*/  @!P0 NANOSLEEP.SYNCS 0x989680 ;  /* 0x009896800000895d */ /* 0x004fea0003900000 */
[----:B------:R-:W2:Y:S02]  /*97a0*/  @!P0 SYNCS.PHASECHK.TRANS64 P0, [R0+URZ+0x248], R6 ;  /* 0x00024806000085a7 */ /* 0x000ea400080010ff */
[----:B--2---:R-:W-:Y:S05]  /*97b0*/  @!P0 BRA `(.L_x_242) ;  /* 0xfffffffc00f08947 */ /* 0x004fea000383ffff */
[----:B------:R-:W-:Y:S05]  /*97c0*/  BRA `(.L_x_243) ;  /* 0xffffffc800ec7947 */ /* 0x000fea000383ffff */
.L_x_128:
[----:B--2---:R2:W4:Y:S02]  /*97d0*/  SYNCS.PHASECHK.TRANS64.TRYWAIT P0, [R3+URZ+0x260], R0 ;  /* 0x00026000030075a7 */ /* 0x00452400080011ff */
[----:B----4-:R-:W-:Y:S05]  /*97e0*/  @!P0 NANOSLEEP.SYNCS 0x989680 ;  /* 0x009896800000895d */ /* 0x010fea0003900000 */
[----:B------:R-:W4:Y:S02]  /*97f0*/  @!P0 SYNCS.PHASECHK.TRANS64 P0, [R3+URZ+0x260], R0 ;  /* 0x00026000030085a7 */ /* 0x000f2400080010ff */
[----:B----4-:R-:W-:Y:S05]  /*9800*/  @!P0 BRA `(.L_x_128) ;  /* 0xfffffffc00f08947 */ /* 0x010fea000383ffff */
[----:B------:R-:W-:Y:S05]  /*9810*/  BRA `(.L_x_244) ;  /* 0xffffffd0003c7947 */ /* 0x000fea000383ffff */
.L_x_139:
[----:B-1----:R-:W-:Y:S04]  /*9820*/  MOV R0, UR57 ;  /* 0x0000003900007c02 */ /* 0x002fe80008000f00 */
[----:B------:R1:W2:Y:S03]  /*9830*/  SYNCS.PHASECHK.TRANS64.TRYWAIT P1, [R0+URZ+0x240], R3 ;  /* 0x00024003000075a7 */ /* 0x0002a600080211ff */
[----:B--2---:R-:W-:Y:S05]  /*9840*/  @!P1 NANOSLEEP.SYNCS 0x989680 ;  /* 0x009896800000995d */ /* 0x004fea0003900000 */
[----:B------:R-:W2:Y:S02]  /*9850*/  @!P1 SYNCS.PHASECHK.TRANS64 P1, [R0+URZ+0x240], R3 ;  /* 0x00024003000095a7 */ /* 0x000ea400080210ff */
[----:B--2---:R-:W-:Y:S05]  /*9860*/  @!P1 BRA `(.L_x_139) ;  /* 0xfffffffc00ec9947 */ /* 0x004fea000383ffff */
[----:B------:R-:W-:Y:S05]  /*9870*/  BRA `(.L_x_138) ;  /* 0xffffffdc004c7947 */ /* 0x000fea000383ffff */
.L_x_141:
[----:B------:R1:W1:Y:S02]  /*9880*/  SYNCS.PHASECHK.TRANS64.TRYWAIT P1, [R82+URZ+0x280], R4 ;  /* 0x00028004520075a7 */ /* 0x00026400080211ff */
[----:B-1----:R-:W-:Y:S05]  /*9890*/  @!P1 NANOSLEEP.SYNCS 0x989680 ;  /* 0x009896800000995d */ /* 0x002fea0003900000 */
[----:B------:R-:W1:Y:S02]  /*98a0*/  @!P1 SYNCS.PHASECHK.TRANS64 P1, [R82+URZ+0x280], R4 ;  /* 0x00028004520095a7 */ /* 0x000e6400080210ff */
[----:B-1----:R-:W-:Y:S05]  /*98b0*/  @!P1 BRA `(.L_x_141) ;  /* 0xfffffffc00f09947 */ /* 0x002fea000383ffff */
[----:B------:R-:W-:Y:S05]  /*98c0*/  BRA `(.L_x_140) ;  /* 0xffffffdc00887947 */ /* 0x000fea000383ffff */
        .weak           $__internal_0_$__cuda_sm10x_tcgen05_guardrail_trap_col_being_dealloced_not_returned_by_alloc
        .type           $__internal_0_$__cuda_sm10x_tcgen05_guardrail_trap_col_being_dealloced_not_returned_by_alloc,@function
        .size           $__internal_0_$__cuda_sm10x_tcgen05_guardrail_trap_col_being_dealloced_not_returned_by_alloc,($__internal_1_$__cuda_sm10x_tcgen05_guardrail_trap_phase_invalid_during_alloc - $__internal_0_$__cuda_sm10x_tcgen05_guardrail_trap_col_being_dealloced_not_returned_by_alloc)
$__internal_0_$__cuda_sm10x_tcgen05_guardrail_trap_col_being_dealloced_not_returned_by_alloc:
[----:B------:R-:W-:Y:S05]  /*98d0*/  BPT.TRAP 0x1 ;  /* 0x000000040000795c */ /* 0x000fea0000300000 */
[----:B------:R-:W-:-:S04]  /*98e0*/  HFMA2 R3, -RZ, RZ, 0, 0 ;  /* 0x00000000ff037431 */ /* 0x000fc800000001ff */
[----:B------:R-:W-:Y:S05]  /*98f0*/  RET.REL.NODEC R2 `(_ZN7cutlass13device_kernelINS_4gemm6kernel13GemmUniversalIN4cute5tupleIJiiiiEEENS1_10collective13CollectiveMmaINS1_35MainloopSm100TmaUmmaWarpSpecializedILi36ELi2ELi4ENS5_IJNS4_1CILi4EEESB_NSA_ILi1EEEEEEEENS5_IJNSA_ILi128EEENSA_ILi64EEESG_EEENS_12float_e4m3_tENS5_IJlSC_lEEESI_SJ_NS4_8TiledMMAINS4_8MMA_AtomIJNS4_10MMA_TraitsINS4_25SM100_MMA_F8F6F4_2x1SM_SSEJSI_SI_fSF_SG_NS4_17integral_constantINS4_4UMMA5MajorELSQ_0EEESR_NSO_INSP_7ScaleInELSS_0EEEST_EEEEEENS4_6LayoutINS5_IJSC_SC_SC_EEENS5_IJNSA_ILi0EEESY_SY_EEEEENS5_IJNS4_10UnderscoreES11_S11_EEEEENS4_28SM100_TMA_2SM_LOAD_MULTICASTENS4_14ComposedLayoutINS4_7SwizzleILi2ELi4ELi3EEENS4_18smem_ptr_flag_bitsILi8EEENSW_INS5_IJNSA_ILi8EEESG_EEENS5_IJSG_SC_EEEEEEEvNS4_8identityES14_S1E_vS1F_EENS_8epilogue10collective18CollectiveEpilogueINS1H_23Sm100TmaWarpSpecializedILi1ELi1ELi32ELb0ELb0EEEJNS5_IJSG_SG_SG_EEENS5_IJNSW_ISG_SC_EES1N_EEESI_SJ_SI_SJ_NS1H_6fusion15FusionCallbacksIS1L_NS1P_17LinearCombinationISI_fSI_fLNS_15FloatRoundStyleE2EEES1M_S1O_JEEENS4_5SM1004TMEM4LOAD26SM100_TMEM_LOAD_32dp32b32xENS4_13SM90_TMA_LOADES1E_NS4_39AutoVectorizingCopyWithAssumedAlignmentILi128EEENS4_14SM90_TMA_STOREES1E_S21_S21_EEEvvEEEEvNT_6ParamsE) ;  /* 0xffffff6402c07950 */ /* 0x000fea0003c3ffff */
        .weak           $__internal_1_$__cuda_sm10x_tcgen05_guardrail_trap_phase_invalid_during_alloc
        .type           $__internal_1_$__cuda_sm10x_tcgen05_guardrail_trap_phase_invalid_during_alloc,@function
        .size           $__internal_1_$__cuda_sm10x_tcgen05_guardrail_trap_phase_invalid_during_alloc,($__internal_2_$__cuda_sm10x_tcgen05_guardrail_trap_unallocated_columns_being_dealloced - $__internal_1_$__cuda_sm10x_tcgen05_guardrail_trap_phase_invalid_during_alloc)
$__internal_1_$__cuda_sm10x_tcgen05_guardrail_trap_phase_invalid_during_alloc:
[----:B------:R-:W-:Y:S05]  /*9900*/  BPT.TRAP 0x1 ;  /* 0x000000040000795c */ /* 0x000fea0000300000 */
[----:B------:R-:W-:-:S04]  /*9910*/  MOV R5, 0x0 ;  /* 0x0000000000057802 */ /* 0x000fc80000000f00 */
[----:B------:R-:W-:Y:S05]  /*9920*/  RET.REL.NODEC R4 `(_ZN7cutlass13device_kernelINS_4gemm6kernel13GemmUniversalIN4cute5tupleIJiiiiEEENS1_10collective13CollectiveMmaINS1_35MainloopSm100TmaUmmaWarpSpecializedILi36ELi2ELi4ENS5_IJNS4_1CILi4EEESB_NSA_ILi1EEEEEEEENS5_IJNSA_ILi128EEENSA_ILi64EEESG_EEENS_12float_e4m3_tENS5_IJlSC_lEEESI_SJ_NS4_8TiledMMAINS4_8MMA_AtomIJNS4_10MMA_TraitsINS4_25SM100_MMA_F8F6F4_2x1SM_SSEJSI_SI_fSF_SG_NS4_17integral_constantINS4_4UMMA5MajorELSQ_0EEESR_NSO_INSP_7ScaleInELSS_0EEEST_EEEEEENS4_6LayoutINS5_IJSC_SC_SC_EEENS5_IJNSA_ILi0EEESY_SY_EEEEENS5_IJNS4_10UnderscoreES11_S11_EEEEENS4_28SM100_TMA_2SM_LOAD_MULTICASTENS4_14ComposedLayoutINS4_7SwizzleILi2ELi4ELi3EEENS4_18smem_ptr_flag_bitsILi8EEENSW_INS5_IJNSA_ILi8EEESG_EEENS5_IJSG_SC_EEEEEEEvNS4_8identityES14_S1E_vS1F_EENS_8epilogue10collective18CollectiveEpilogueINS1H_23Sm100TmaWarpSpecializedILi1ELi1ELi32ELb0ELb0EEEJNS5_IJSG_SG_SG_EEENS5_IJNSW_ISG_SC_EES1N_EEESI_SJ_SI_SJ_NS1H_6fusion15FusionCallbacksIS1L_NS1P_17LinearCombinationISI_fSI_fLNS_15FloatRoundStyleE2EEES1M_S1O_JEEENS4_5SM1004TMEM4LOAD26SM100_TMEM_LOAD_32dp32b32xENS4_13SM90_TMA_LOADES1E_NS4_39AutoVectorizingCopyWithAssumedAlignmentILi128EEENS4_14SM90_TMA_STOREES1E_S21_S21_EEEvvEEEEvNT_6ParamsE) ;  /* 0xffffff6404b47950 */ /* 0x000fea0003c3ffff */
        .weak           $__internal_2_$__cuda_sm10x_tcgen05_guardrail_trap_unallocated_columns_being_dealloced
        .type           $__internal_2_$__cuda_sm10x_tcgen05_guardrail_trap_unallocated_columns_being_dealloced,@function
        .size           $__internal_2_$__cuda_sm10x_tcgen05_guardrail_trap_unallocated_columns_being_dealloced,(.L_x_246 - $__internal_2_$__cuda_sm10x_tcgen05_guardrail_trap_unallocated_columns_being_dealloced)
$__internal_2_$__cuda_sm10x_tcgen05_guardrail_trap_unallocated_columns_being_dealloced:
[----:B------:R-:W-:Y:S05]  /*9930*/  BPT.TRAP 0x1 ;  /* 0x000000040000795c */ /* 0x000fea0000300000 */
[----:B------:R-:W-:-:S04]  /*9940*/  HFMA2 R3, -RZ, RZ, 0, 0 ;  /* 0x00000000ff037431 */ /* 0x000fc800000001ff */
[----:B------:R-:W-:Y:S05]  /*9950*/  RET.REL.NODEC R2 `(_ZN7cutlass13device_kernelINS_4gemm6kernel13GemmUniversalIN4cute5tupleIJiiiiEEENS1_10collective13CollectiveMmaINS1_35MainloopSm100TmaUmmaWarpSpecializedILi36ELi2ELi4ENS5_IJNS4_1CILi4EEESB_NSA_ILi1EEEEEEEENS5_IJNSA_ILi128EEENSA_ILi64EEESG_EEENS_12float_e4m3_tENS5_IJlSC_lEEESI_SJ_NS4_8TiledMMAINS4_8MMA_AtomIJNS4_10MMA_TraitsINS4_25SM100_MMA_F8F6F4_2x1SM_SSEJSI_SI_fSF_SG_NS4_17integral_constantINS4_4UMMA5MajorELSQ_0EEESR_NSO_INSP_7ScaleInELSS_0EEEST_EEEEEENS4_6LayoutINS5_IJSC_SC_SC_EEENS5_IJNSA_ILi0EEESY_SY_EEEEENS5_IJNS4_10UnderscoreES11_S11_EEEEENS4_28SM100_TMA_2SM_LOAD_MULTICASTENS4_14ComposedLayoutINS4_7SwizzleILi2ELi4ELi3EEENS4_18smem_ptr_flag_bitsILi8EEENSW_INS5_IJNSA_ILi8EEESG_EEENS5_IJSG_SC_EEEEEEEvNS4_8identityES14_S1E_vS1F_EENS_8epilogue10collective18CollectiveEpilogueINS1H_23Sm100TmaWarpSpecializedILi1ELi1ELi32ELb0ELb0EEEJNS5_IJSG_SG_SG_EEENS5_IJNSW_ISG_SC_EES1N_EEESI_SJ_SI_SJ_NS1H_6fusion15FusionCallbacksIS1L_NS1P_17LinearCombinationISI_fSI_fLNS_15FloatRoundStyleE2EEES1M_S1O_JEEENS4_5SM1004TMEM4LOAD26SM100_TMEM_LOAD_32dp32b32xENS4_13SM90_TMA_LOADES1E_NS4_39AutoVectorizingCopyWithAssumedAlignmentILi128EEENS4_14SM90_TMA_STOREES1E_S21_S21_EEEvvEEEEvNT_6ParamsE) ;  /* 0xffffff6402a87950 */ /* 0x000fea0003c3ffff */
.L_x_245:
[----:B------:R-:W-:-:S00]  /*9960*/  BRA `(.L_x_245) ;  /* 0xfffffffc00fc7947 */ /* 0x000fc0000383ffff */
[----:B------:R-:W-:-:S00]  /*9970*/  NOP ;  /* 0x0000000000007918 */ /* 0x000fc00000000000 */
        /* <DEDUP_REMOVED lines=8> */
.L_x_246:


//--------------------- .nv.global.init           --------------------------
	.section	.nv.global.init,"aw",@progbits
.nv.global.init:
	.type		$str$27,@object
	.size		$str$27,($str$28 - $str$27)
$str$27:
        /*0000*/ 	.byte	0x28, 0x61, 0x64, 0x64, 0x72, 0x65, 0x73, 0x73, 0x20, 0x26, 0x20, 0x6d, 0x61, 0x73, 0x6b, 0x29
        /*0010*/ 	.byte	0x20, 0x3d, 0x3d, 0x20, 0x30, 0x00
	.type		$str$28,@object
	.size		$str$28,($str$26 - $str$28)
$str$28:
        /*0016*/ 	.byte	0x2f, 0x74, 0x6d, 0x70, 0x2f, 0x63, 0x75, 0x74, 0x6c, 0x61, 0x73, 0x73, 0x5f, 0x73, 0x77, 0x65
        /*0026*/ 	.byte	0x65, 0x70, 0x5f, 0x73, 0x72, 0x63, 0x2f, 0x69, 0x6e, 0x63, 0x6c, 0x75, 0x64, 0x65, 0x2f, 0x63
        /*0036*/ 	.byte	0x75, 0x74, 0x65, 0x2f, 0x70, 0x6f, 0x69, 0x6e, 0x74, 0x65, 0x72, 0x5f, 0x66, 0x6c, 0x61, 0x67
        /*0046*/ 	.byte	0x67, 0x65, 0x64, 0x2e, 0x68, 0x70, 0x70, 0x00
	.type		$str$26,@object
	.size		$str$26,($str$25 - $str$26)
$str$26:
        /*004e*/ 	.byte	0x2f, 0x74, 0x6d, 0x70, 0x2f, 0x63, 0x75, 0x74, 0x6c, 0x61, 0x73, 0x73, 0x5f, 0x73, 0x77, 0x65
        /*005e*/ 	.byte	0x65, 0x70, 0x5f, 0x73, 0x72, 0x63, 0x2f, 0x69, 0x6e, 0x63, 0x6c, 0x75, 0x64, 0x65, 0x2f, 0x63
        /*006e*/ 	.byte	0x75, 0x74, 0x65, 0x2f, 0x61, 0x74, 0x6f, 0x6d, 0x2f, 0x63, 0x6f, 0x70, 0x79, 0x5f, 0x74, 0x72
        /*007e*/ 	.byte	0x61, 0x69, 0x74, 0x73, 0x5f, 0x73, 0x6d, 0x31, 0x30, 0x30, 0x2e, 0x68, 0x70, 0x70, 0x00
	.type		$str$25,@object
	.size		$str$25,(__unnamed_1 - $str$25)
$str$25:
        /*008d*/ 	.byte	0x28, 0x28, 0x75, 0x69, 0x6e, 0x74, 0x33, 0x32, 0x5f, 0x74, 0x28, 0x74, 0x68, 0x72, 0x65, 0x61
        /*009d*/ 	.byte	0x64, 0x49, 0x64, 0x78, 0x2e, 0x78, 0x29, 0x20, 0x2f, 0x20, 0x33, 0x32, 0x29, 0x20, 0x25, 0x20
        /*00ad*/ 	.byte	0x34, 0x29, 0x20, 0x3d, 0x3d, 0x20, 0x28, 0x28, 0x28, 0x74, 0x6d, 0x65, 0x6d, 0x5f, 0x61, 0x64
        /*00bd*/ 	.byte	0x64, 0x72, 0x20, 0x3e, 0x3e, 0x20, 0x31, 0x36, 0x29, 0x20, 0x2f, 0x20, 0x33, 0x32, 0x29, 0x20
        /*00cd*/ 	.byte	0x25, 0x20, 0x34, 0x29, 0x00
	.type		__unnamed_1,@object
	.size		__unnamed_1,(__unnamed_2 - __unnamed_1)
__unnamed_1:
        /*00d2*/ 	.byte	0x61, 0x75, 0x74, 0x6f, 0x20, 0x63, 0x75, 0x74, 0x65, 0x3a, 0x3a, 0x61, 0x73, 0x5f, 0x70, 0x6f
        /* <DEDUP_REMOVED lines=24> */
        /*0262*/ 	.byte	0x3c, 0x34, 0x30, 0x39, 0x36, 0x3e, 0x3e, 0x3e, 0x3e, 0x5d, 0x00
	.type		__unnamed_2,@object
	.size		__unnamed_2,(.L_2 - __unnamed_2)
__unnamed_2:
        /* <DEDUP_REMOVED lines=40> */
        /*04ed*/ 	.byte	0x74, 0x65, 0x3a, 0x3a, 0x43, 0x3c, 0x30, 0x3e, 0x3e, 0x3e, 0x3e, 0x5d, 0x00
.L_2:


//--------------------- .nv.shared._ZN7cutlass13device_kernelINS_4gemm6kernel13GemmUniversalIN4cute5tupleIJiiiiEEENS1_10collective13CollectiveMmaINS1_35MainloopSm100TmaUmmaWarpSpecializedILi36ELi2ELi4ENS5_IJNS4_1CILi4EEESB_NSA_ILi1EEEEEEEENS5_IJNSA_ILi128EEENSA_ILi64EEESG_EEENS_12float_e4m3_tENS5_IJlSC_lEEESI_SJ_NS4_8TiledMMAINS4_8MMA_AtomIJNS4_10MMA_TraitsINS4_25SM100_MMA_F8F6F4_2x1SM_SSEJSI_SI_fSF_SG_NS4_17integral_constantINS4_4UMMA5MajorELSQ_0EEESR_NSO_INSP_7ScaleInELSS_0EEEST_EEEEEENS4_6LayoutINS5_IJSC_SC_SC_EEENS5_IJNSA_ILi0EEESY_SY_EEEEENS5_IJNS4_10UnderscoreES11_S11_EEEEENS4_28SM100_TMA_2SM_LOAD_MULTICASTENS4_14ComposedLayoutINS4_7SwizzleILi2ELi4ELi3EEENS4_18smem_ptr_flag_bitsILi8EEENSW_INS5_IJNSA_ILi8EEESG_EEENS5_IJSG_SC_EEEEEEEvNS4_8identityES14_S1E_vS1F_EENS_8epilogue10collective18CollectiveEpilogueINS1H_23Sm100TmaWarpSpecializedILi1ELi1ELi32ELb0ELb0EEEJNS5_IJSG_SG_SG_EEENS5_IJNSW_ISG_SC_EES1N_EEESI_SJ_SI_SJ_NS1H_6fusion15FusionCallbacksIS1L_NS1P_17LinearCombinationISI_fSI_fLNS_15FloatRoundStyleE2EEES1M_S1O_JEEENS4_5SM1004TMEM4LOAD26SM100_TMEM_LOAD_32dp32b32xENS4_13SM90_TMA_LOADES1E_NS4_39AutoVectorizingCopyWithAssumedAlignmentILi128EEENS4_14SM90_TMA_STOREES1E_S21_S21_EEEvvEEEEvNT_6ParamsE --------------------------
	.section	.nv.shared._ZN7cutlass13device_kernelINS_4gemm6kernel13GemmUniversalIN4cute5tupleIJiiiiEEENS1_10collective13CollectiveMmaINS1_35MainloopSm100TmaUmmaWarpSpecializedILi36ELi2ELi4ENS5_IJNS4_1CILi4EEESB_NSA_ILi1EEEEEEEENS5_IJNSA_ILi128EEENSA_ILi64EEESG_EEENS_12float_e4m3_tENS5_IJlSC_lEEESI_SJ_NS4_8TiledMMAINS4_8MMA_AtomIJNS4_10MMA_TraitsINS4_25SM100_MMA_F8F6F4_2x1SM_SSEJSI_SI_fSF_SG_NS4_17integral_constantINS4_4UMMA5MajorELSQ_0EEESR_NSO_INSP_7ScaleInELSS_0EEEST_EEEEEENS4_6LayoutINS5_IJSC_SC_SC_EEENS5_IJNSA_ILi0EEESY_SY_EEEEENS5_IJNS4_10UnderscoreES11_S11_EEEEENS4_28SM100_TMA_2SM_LOAD_MULTICASTENS4_14ComposedLayoutINS4_7SwizzleILi2ELi4ELi3EEENS4_18smem_ptr_flag_bitsILi8EEENSW_INS5_IJNSA_ILi8EEESG_EEENS5_IJSG_SC_EEEEEEEvNS4_8identityES14_S1E_vS1F_EENS_8epilogue10collective18CollectiveEpilogueINS1H_23Sm100TmaWarpSpecializedILi1ELi1ELi32ELb0ELb0EEEJNS5_IJSG_SG_SG_EEENS5_IJNSW_ISG_SC_EES1N_EEESI_SJ_SI_SJ_NS1H_6fusion15FusionCallbacksIS1L_NS1P_17LinearCombinationISI_fSI_fLNS_15FloatRoundStyleE2EEES1M_S1O_JEEENS4_5SM1004TMEM4LOAD26SM100_TMEM_LOAD_32dp32b32xENS4_13SM90_TMA_LOADES1E_NS4_39AutoVectorizingCopyWithAssumedAlignmentILi128EEENS4_14SM90_TMA_STOREES1E_S21_S21_EEEvvEEEEvNT_6ParamsE,"aw",@nobits
	.sectionflags	@""
	.align	16
	.zero		1024


//--------------------- .nv.shared.reserved.0     --------------------------
	.section	.nv.shared.reserved.0,"aw",@nobits
	.weak		__nv_reservedSMEM_offset_0_alias
	.size		__nv_reservedSMEM_offset_0_alias, 0, 64
	.other		__nv_reservedSMEM_offset_0_alias,@"STO_CUDA_RESERVED_SHARED STV_DEFAULT"
__nv_reservedSMEM_offset_0_alias:
	.zero		0
.nv.shared.reserved.0:
	.zero		64
	.weak		__nv_reservedSMEM_tcgen05_partition
	.type		__nv_reservedSMEM_tcgen05_partition,@object
	.size		__nv_reservedSMEM_tcgen05_partition,(.L_0 - __nv_reservedSMEM_tcgen05_partition)
__nv_reservedSMEM_tcgen05_partition:
	.zero		32
.L_0:


//--------------------- .nv.global                --------------------------
	.section	.nv.global,"aw",@nobits
.nv.global:
	.type		_ZN40_INTERNAL_7a6f9a15_4_k_cu_27d5d9c6_334204cute1_E,@object
	.size		_ZN40_INTERNAL_7a6f9a15_4_k_cu_27d5d9c6_334204cute1_E,(_ZN40_INTERNAL_7a6f9a15_4_k_cu_27d5d9c6_334204cuda3std3__45__cpo6cbeginE - _ZN40_INTERNAL_7a6f9a15_4_k_cu_27d5d9c6_334204cute1_E)
_ZN40_INTERNAL_7a6f9a15_4_k_cu_27d5d9c6_334204cute1_E:
	.zero		1
	.type		_ZN40_INTERNAL_7a6f9a15_4_k_cu_27d5d9c6_334204cuda3std3__45__cpo6cbeginE,@object
	.size		_ZN40_INTERNAL_7a6f9a15_4_k_cu_27d5d9c6_334204cuda3std3__45__cpo6cbeginE,(_ZN40_INTERNAL_7a6f9a15_4_k_cu_27d5d9c6_334204cuda3std3__48in_placeE - _ZN40_INTERNAL_7a6f9a15_4_k_cu_27d5d9c6_334204cuda3std3__45__cpo6cbeginE)
_ZN40_INTERNAL_7a6f9a15_4_k_cu_27d5d9c6_334204cuda3std3__45__cpo6cbeginE:
	.zero		1
	.type		_ZN40_INTERNAL_7a6f9a15_4_k_cu_27d5d9c6_334204cuda3std3__48in_placeE,@object
	.size		_ZN40_INTERNAL_7a6f9a15_4_k_cu_27d5d9c6_334204cuda3std3__48in_placeE,(_ZN40_INTERNAL_7a6f9a15_4_k_cu_27d5d9c6_334204cuda3std6ranges3__45__cpo9iter_moveE - _ZN40_INTERNAL_7a6f9a15_4_k_cu_27d5d9c6_334204cuda3std3__48in_placeE)
_ZN40_INTERNAL_7a6f9a15_4_k_cu_27d5d9c6_334204cuda3std3__48in_placeE:
	.zero		1
	.type		_ZN40_INTERNAL_7a6f9a15_4_k_cu_27d5d9c6_334204cuda3std6ranges3__45__cpo9iter_moveE,@object
	.size		_ZN40_INTERNAL_7a6f9a15_4_k_cu_27d5d9c6_334204cuda3std6ranges3__45__cpo9iter_moveE,(_ZN40_INTERNAL_7a6f9a15_4_k_cu_27d5d9c6_334204cuda3std3__45__cpo5beginE - _ZN40_INTERNAL_7a6f9a15_4_k_cu_27d5d9c6_334204cuda3std6ranges3__45__cpo9iter_moveE)
_ZN40_INTERNAL_7a6f9a15_4_k_cu_27d5d9c6_334204cuda3std6ranges3__45__cpo9iter_moveE:
	.zero		1
	.type		_ZN40_INTERNAL_7a6f9a15_4_k_cu_27d5d9c6_334204cuda3std3__45__cpo5beginE,@object
	.size		_ZN40_INTERNAL_7a6f9a15_4_k_cu_27d5d9c6_334204cuda3std3__45__cpo5beginE,(_ZN40_INTERNAL_7a6f9a15_4_k_cu_27d5d9c6_334204cuda3std3__442_GLOBAL__N__7a6f9a15_4_k_cu_27d5d9c6_334206ignoreE - _ZN40_INTERNAL_7a6f9a15_4_k_cu_27d5d9c6_334204cuda3std3__45__cpo5beginE)
_ZN40_INTERNAL_7a6f9a15_4_k_cu_27d5d9c6_334204cuda3std3__45__cpo5beginE:
	.zero		1
	.type		_ZN40_INTERNAL_7a6f9a15_4_k_cu_27d5d9c6_334204cuda3std3__442_GLOBAL__N__7a6f9a15_4_k_cu_27d5d9c6_334206ignoreE,@object
	.size		_ZN40_INTERNAL_7a6f9a15_4_k_cu_27d5d9c6_334204cuda3std3__442_GLOBAL__N__7a6f9a15_4_k_cu_27d5d9c6_334206ignoreE,(_ZN40_INTERNAL_7a6f9a15_4_k_cu_27d5d9c6_334204cute7productE - _ZN40_INTERNAL_7a6f9a15_4_k_cu_27d5d9c6_334204cuda3std3__442_GLOBAL__N__7a6f9a15_4_k_cu_27d5d9c6_334206ignoreE)
_ZN40_INTERNAL_7a6f9a15_4_k_cu_27d5d9c6_334204cuda3std3__442_GLOBAL__N__7a6f9a15_4_k_cu_27d5d9c6_334206ignoreE:
	.zero		1
	.type		_ZN40_INTERNAL_7a6f9a15_4_k_cu_27d5d9c6_334204cute7productE,@object
	.size		_ZN40_INTERNAL_7a6f9a15_4_k_cu_27d5d9c6_334204cute7productE,(_ZN40_INTERNAL_7a6f9a15_4_k_cu_27d5d9c6_334204cuda3std3__45__cpo3endE - _ZN40_INTERNAL_7a6f9a15_4_k_cu_27d5d9c6_334204cute7productE)
_ZN40_INTERNAL_7a6f9a15_4_k_cu_27d5d9c6_334204cute7productE:
	.zero		1
	.type		_ZN40_INTERNAL_7a6f9a15_4_k_cu_27d5d9c6_334204cuda3std3__45__cpo3endE,@object
	.size		_ZN40_INTERNAL_7a6f9a15_4_k_cu_27d5d9c6_334204cuda3std3__45__cpo3endE,(_ZN40_INTERNAL_7a6f9a15_4_k_cu_27d5d9c6_334204cuda3std3__419piecewise_constructE - _ZN40_INTERNAL_7a6f9a15_4_k_cu_27d5d9c6_334204cuda3std3__45__cpo3endE)
_ZN40_INTERNAL_7a6f9a15_4_k_cu_27d5d9c6_334204cuda3std3__45__cpo3endE:
	.zero		1
	.type		_ZN40_INTERNAL_7a6f9a15_4_k_cu_27d5d9c6_334204cuda3std3__419piecewise_constructE,@object
	.size		_ZN40_INTERNAL_7a6f9a15_4_k_cu_27d5d9c6_334204cuda3std3__419piecewise_constructE,(_ZN40_INTERNAL_7a6f9a15_4_k_cu_27d5d9c6_334204cuda3std3__45__cpo4cendE - _ZN40_INTERNAL_7a6f9a15_4_k_cu_27d5d9c6_334204cuda3std3__419piecewise_constructE)
_ZN40_INTERNAL_7a6f9a15_4_k_cu_27d5d9c6_334204cuda3std3__419piecewise_constructE:
	.zero		1
	.type		_ZN40_INTERNAL_7a6f9a15_4_k_cu_27d5d9c6_334204cuda3std3__45__cpo4cendE,@object
	.size		_ZN40_INTERNAL_7a6f9a15_4_k_cu_27d5d9c6_334204cuda3std3__45__cpo4cendE,(_ZN40_INTERNAL_7a6f9a15_4_k_cu_27d5d9c6_334204cuda3std6ranges3__45__cpo4swapE - _ZN40_INTERNAL_7a6f9a15_4_k_cu_27d5d9c6_334204cuda3std3__45__cpo4cendE)
_ZN40_INTERNAL_7a6f9a15_4_k_cu_27d5d9c6_334204cuda3std3__45__cpo4cendE:
	.zero		1
	.type		_ZN40_INTERNAL_7a6f9a15_4_k_cu_27d5d9c6_334204cuda3std6ranges3__45__cpo4swapE,@object
	.size		_ZN40_INTERNAL_7a6f9a15_4_k_cu_27d5d9c6_334204cuda3std6ranges3__45__cpo4swapE,(.L_10 - _ZN40_INTERNAL_7a6f9a15_4_k_cu_27d5d9c6_334204cuda3std6ranges3__45__cpo4swapE)
_ZN40_INTERNAL_7a6f9a15_4_k_cu_27d5d9c6_334204cuda3std6ranges3__45__cpo4swapE:
	.zero		1
.L_10:


//--------------------- .nv.constant0._ZN7cutlass13device_kernelINS_4gemm6kernel13GemmUniversalIN4cute5tupleIJiiiiEEENS1_10collective13CollectiveMmaINS1_35MainloopSm100TmaUmmaWarpSpecializedILi36ELi2ELi4ENS5_IJNS4_1CILi4EEESB_NSA_ILi1EEEEEEEENS5_IJNSA_ILi128EEENSA_ILi64EEESG_EEENS_12float_e4m3_tENS5_IJlSC_lEEESI_SJ_NS4_8TiledMMAINS4_8MMA_AtomIJNS4_10MMA_TraitsINS4_25SM100_MMA_F8F6F4_2x1SM_SSEJSI_SI_fSF_SG_NS4_17integral_constantINS4_4UMMA5MajorELSQ_0EEESR_NSO_INSP_7ScaleInELSS_0EEEST_EEEEEENS4_6LayoutINS5_IJSC_SC_SC_EEENS5_IJNSA_ILi0EEESY_SY_EEEEENS5_IJNS4_10UnderscoreES11_S11_EEEEENS4_28SM100_TMA_2SM_LOAD_MULTICASTENS4_14ComposedLayoutINS4_7SwizzleILi2ELi4ELi3EEENS4_18smem_ptr_flag_bitsILi8EEENSW_INS5_IJNSA_ILi8EEESG_EEENS5_IJSG_SC_EEEEEEEvNS4_8identityES14_S1E_vS1F_EENS_8epilogue10collective18CollectiveEpilogueINS1H_23Sm100TmaWarpSpecializedILi1ELi1ELi32ELb0ELb0EEEJNS5_IJSG_SG_SG_EEENS5_IJNSW_ISG_SC_EES1N_EEESI_SJ_SI_SJ_NS1H_6fusion15FusionCallbacksIS1L_NS1P_17LinearCombinationISI_fSI_fLNS_15FloatRoundStyleE2EEES1M_S1O_JEEENS4_5SM1004TMEM4LOAD26SM100_TMEM_LOAD_32dp32b32xENS4_13SM90_TMA_LOADES1E_NS4_39AutoVectorizingCopyWithAssumedAlignmentILi128EEENS4_14SM90_TMA_STOREES1E_S21_S21_EEEvvEEEEvNT_6ParamsE --------------------------
	.section	.nv.constant0._ZN7cutlass13device_kernelINS_4gemm6kernel13GemmUniversalIN4cute5tupleIJiiiiEEENS1_10collective13CollectiveMmaINS1_35MainloopSm100TmaUmmaWarpSpecializedILi36ELi2ELi4ENS5_IJNS4_1CILi4EEESB_NSA_ILi1EEEEEEEENS5_IJNSA_ILi128EEENSA_ILi64EEESG_EEENS_12float_e4m3_tENS5_IJlSC_lEEESI_SJ_NS4_8TiledMMAINS4_8MMA_AtomIJNS4_10MMA_TraitsINS4_25SM100_MMA_F8F6F4_2x1SM_SSEJSI_SI_fSF_SG_NS4_17integral_constantINS4_4UMMA5MajorELSQ_0EEESR_NSO_INSP_7ScaleInELSS_0EEEST_EEEEEENS4_6LayoutINS5_IJSC_SC_SC_EEENS5_IJNSA_ILi0EEESY_SY_EEEEENS5_IJNS4_10UnderscoreES11_S11_EEEEENS4_28SM100_TMA_2SM_LOAD_MULTICASTENS4_14ComposedLayoutINS4_7SwizzleILi2ELi4ELi3EEENS4_18smem_ptr_flag_bitsILi8EEENSW_INS5_IJNSA_ILi8EEESG_EEENS5_IJSG_SC_EEEEEEEvNS4_8identityES14_S1E_vS1F_EENS_8epilogue10collective18CollectiveEpilogueINS1H_23Sm100TmaWarpSpecializedILi1ELi1ELi32ELb0ELb0EEEJNS5_IJSG_SG_SG_EEENS5_IJNSW_ISG_SC_EES1N_EEESI_SJ_SI_SJ_NS1H_6fusion15FusionCallbacksIS1L_NS1P_17LinearCombinationISI_fSI_fLNS_15FloatRoundStyleE2EEES1M_S1O_JEEENS4_5SM1004TMEM4LOAD26SM100_TMEM_LOAD_32dp32b32xENS4_13SM90_TMA_LOADES1E_NS4_39AutoVectorizingCopyWithAssumedAlignmentILi128EEENS4_14SM90_TMA_STOREES1E_S21_S21_EEEvvEEEEvNT_6ParamsE,"a",@progbits
	.sectionflags	@""
	.align	4
.nv.constant0._ZN7cutlass13device_kernelINS_4gemm6kernel13GemmUniversalIN4cute5tupleIJiiiiEEENS1_10collective13CollectiveMmaINS1_35MainloopSm100TmaUmmaWarpSpecializedILi36ELi2ELi4ENS5_IJNS4_1CILi4EEESB_NSA_ILi1EEEEEEEENS5_IJNSA_ILi128EEENSA_ILi64EEESG_EEENS_12float_e4m3_tENS5_IJlSC_lEEESI_SJ_NS4_8TiledMMAINS4_8MMA_AtomIJNS4_10MMA_TraitsINS4_25SM100_MMA_F8F6F4_2x1SM_SSEJSI_SI_fSF_SG_NS4_17integral_constantINS4_4UMMA5MajorELSQ_0EEESR_NSO_INSP_7ScaleInELSS_0EEEST_EEEEEENS4_6LayoutINS5_IJSC_SC_SC_EEENS5_IJNSA_ILi0EEESY_SY_EEEEENS5_IJNS4_10UnderscoreES11_S11_EEEEENS4_28SM100_TMA_2SM_LOAD_MULTICASTENS4_14ComposedLayoutINS4_7SwizzleILi2ELi4ELi3EEENS4_18smem_ptr_flag_bitsILi8EEENSW_INS5_IJNSA_ILi8EEESG_EEENS5_IJSG_SC_EEEEEEEvNS4_8identityES14_S1E_vS1F_EENS_8epilogue10collective18CollectiveEpilogueINS1H_23Sm100TmaWarpSpecializedILi1ELi1ELi32ELb0ELb0EEEJNS5_IJSG_SG_SG_EEENS5_IJNSW_ISG_SC_EES1N_EEESI_SJ_SI_SJ_NS1H_6fusion15FusionCallbacksIS1L_NS1P_17LinearCombinationISI_fSI_fLNS_15FloatRoundStyleE2EEES1M_S1O_JEEENS4_5SM1004TMEM4LOAD26SM100_TMEM_LOAD_32dp32b32xENS4_13SM90_TMA_LOADES1E_NS4_39AutoVectorizingCopyWithAssumedAlignmentILi128EEENS4_14SM90_TMA_STOREES1E_S21_S21_EEEvvEEEEvNT_6ParamsE:
	.zero		2944


//--------------------- SYMBOLS --------------------------

	.type		.nv.reservedSmem.offset0,@object
	.size		.nv.reservedSmem.offset0,0x4
	.type		.nv.reservedSmem.cap,@object
	.size		.nv.reservedSmem.cap,0x4
	.type		__assertfail,@function
